//
// Generated by NVIDIA NVVM Compiler
//
// Compiler Build ID: CL-36424714
// Cuda compilation tools, release 13.0, V13.0.88
// Based on NVVM 20.0.0
//

.version 9.0
.target sm_100
.address_size 64

	// .globl	_ZN14implicit_fused14moments_kernelIdEEvPKT_S3_iiS1_PS1_S4_S4_
.extern .shared .align 16 .b8 _ZN14implicit_fused8smem_rawE[];

.visible .entry _ZN14implicit_fused14moments_kernelIdEEvPKT_S3_iiS1_PS1_S4_S4_(
	.param .u64 .ptr .align 1 _ZN14implicit_fused14moments_kernelIdEEvPKT_S3_iiS1_PS1_S4_S4__param_0,
	.param .u64 .ptr .align 1 _ZN14implicit_fused14moments_kernelIdEEvPKT_S3_iiS1_PS1_S4_S4__param_1,
	.param .u32 _ZN14implicit_fused14moments_kernelIdEEvPKT_S3_iiS1_PS1_S4_S4__param_2,
	.param .u32 _ZN14implicit_fused14moments_kernelIdEEvPKT_S3_iiS1_PS1_S4_S4__param_3,
	.param .f64 _ZN14implicit_fused14moments_kernelIdEEvPKT_S3_iiS1_PS1_S4_S4__param_4,
	.param .u64 .ptr .align 1 _ZN14implicit_fused14moments_kernelIdEEvPKT_S3_iiS1_PS1_S4_S4__param_5,
	.param .u64 .ptr .align 1 _ZN14implicit_fused14moments_kernelIdEEvPKT_S3_iiS1_PS1_S4_S4__param_6,
	.param .u64 .ptr .align 1 _ZN14implicit_fused14moments_kernelIdEEvPKT_S3_iiS1_PS1_S4_S4__param_7
)
{
	.reg .pred 	%p<9>;
	.reg .b32 	%r<27>;
	.reg .b64 	%rd<19>;
	.reg .b64 	%fd<42>;

	ld.param.u64 	%rd3, [_ZN14implicit_fused14moments_kernelIdEEvPKT_S3_iiS1_PS1_S4_S4__param_0];
	ld.param.u64 	%rd4, [_ZN14implicit_fused14moments_kernelIdEEvPKT_S3_iiS1_PS1_S4_S4__param_1];
	ld.param.u32 	%r14, [_ZN14implicit_fused14moments_kernelIdEEvPKT_S3_iiS1_PS1_S4_S4__param_2];
	ld.param.u32 	%r13, [_ZN14implicit_fused14moments_kernelIdEEvPKT_S3_iiS1_PS1_S4_S4__param_3];
	ld.param.f64 	%fd10, [_ZN14implicit_fused14moments_kernelIdEEvPKT_S3_iiS1_PS1_S4_S4__param_4];
	ld.param.u64 	%rd5, [_ZN14implicit_fused14moments_kernelIdEEvPKT_S3_iiS1_PS1_S4_S4__param_5];
	ld.param.u64 	%rd6, [_ZN14implicit_fused14moments_kernelIdEEvPKT_S3_iiS1_PS1_S4_S4__param_6];
	ld.param.u64 	%rd7, [_ZN14implicit_fused14moments_kernelIdEEvPKT_S3_iiS1_PS1_S4_S4__param_7];
	mov.u32 	%r1, %ctaid.x;
	setp.ge.s32 	%p1, %r1, %r14;
	@%p1 bra 	$L__BB0_10;
	mov.u32 	%r26, %ntid.x;
	shl.b32 	%r3, %r26, 3;
	mov.u32 	%r4, %tid.x;
	setp.ge.s32 	%p2, %r4, %r13;
	mov.f64 	%fd39, 0d0000000000000000;
	mov.f64 	%fd40, %fd39;
	mov.f64 	%fd41, %fd39;
	@%p2 bra 	$L__BB0_4;
	mul.lo.s32 	%r5, %r13, %r1;
	cvta.to.global.u64 	%rd1, %rd3;
	cvta.to.global.u64 	%rd2, %rd4;
	mov.f64 	%fd41, 0d0000000000000000;
	mov.u32 	%r25, %r4;
	mov.f64 	%fd40, %fd41;
	mov.f64 	%fd39, %fd41;
$L__BB0_3:
	add.s32 	%r15, %r25, %r5;
	mul.wide.s32 	%rd8, %r15, 8;
	add.s64 	%rd9, %rd1, %rd8;
	ld.global.nc.f64 	%fd13, [%rd9];
	mul.wide.s32 	%rd10, %r25, 8;
	add.s64 	%rd11, %rd2, %rd10;
	ld.global.nc.f64 	%fd14, [%rd11];
	add.f64 	%fd39, %fd39, %fd13;
	mul.f64 	%fd15, %fd13, %fd14;
	add.f64 	%fd40, %fd40, %fd15;
	fma.rn.f64 	%fd41, %fd14, %fd15, %fd41;
	add.s32 	%r25, %r25, %r26;
	setp.lt.s32 	%p3, %r25, %r13;
	@%p3 bra 	$L__BB0_3;
$L__BB0_4:
	shl.b32 	%r16, %r4, 3;
	mov.u32 	%r17, _ZN14implicit_fused8smem_rawE;
	add.s32 	%r8, %r17, %r16;
	st.shared.f64 	[%r8], %fd39;
	add.s32 	%r9, %r8, %r3;
	st.shared.f64 	[%r9], %fd40;
	add.s32 	%r10, %r9, %r3;
	st.shared.f64 	[%r10], %fd41;
	bar.sync 	0;
	setp.lt.u32 	%p4, %r26, 2;
	@%p4 bra 	$L__BB0_8;
$L__BB0_5:
	shr.u32 	%r12, %r26, 1;
	setp.ge.u32 	%p5, %r4, %r12;
	@%p5 bra 	$L__BB0_7;
	shl.b32 	%r18, %r12, 3;
	add.s32 	%r19, %r8, %r18;
	ld.shared.f64 	%fd16, [%r19];
	ld.shared.f64 	%fd17, [%r8];
	add.f64 	%fd18, %fd16, %fd17;
	st.shared.f64 	[%r8], %fd18;
	add.s32 	%r20, %r19, %r3;
	ld.shared.f64 	%fd19, [%r20];
	ld.shared.f64 	%fd20, [%r9];
	add.f64 	%fd21, %fd19, %fd20;
	st.shared.f64 	[%r9], %fd21;
	add.s32 	%r21, %r20, %r3;
	ld.shared.f64 	%fd22, [%r21];
	ld.shared.f64 	%fd23, [%r10];
	add.f64 	%fd24, %fd22, %fd23;
	st.shared.f64 	[%r10], %fd24;
$L__BB0_7:
	bar.sync 	0;
	setp.gt.u32 	%p6, %r26, 3;
	mov.u32 	%r26, %r12;
	@%p6 bra 	$L__BB0_5;
$L__BB0_8:
	setp.ne.s32 	%p7, %r4, 0;
	@%p7 bra 	$L__BB0_10;
	add.s32 	%r23, %r17, %r3;
	ld.shared.f64 	%fd25, [_ZN14implicit_fused8smem_rawE];
	mul.f64 	%fd26, %fd10, %fd25;
	ld.shared.f64 	%fd27, [%r23];
	mul.f64 	%fd28, %fd10, %fd27;
	add.s32 	%r24, %r23, %r3;
	ld.shared.f64 	%fd29, [%r24];
	mul.f64 	%fd30, %fd10, %fd29;
	div.rn.f64 	%fd31, %fd28, %fd26;
	div.rn.f64 	%fd32, %fd30, %fd26;
	mul.f64 	%fd33, %fd31, %fd31;
	sub.f64 	%fd34, %fd32, %fd33;
	setp.leu.f64 	%p8, %fd34, 0d0000000000000000;
	selp.f64 	%fd35, 0d01A56E1FC2F8F359, %fd34, %p8;
	cvta.to.global.u64 	%rd12, %rd5;
	mul.wide.u32 	%rd13, %r1, 8;
	add.s64 	%rd14, %rd12, %rd13;
	st.global.f64 	[%rd14], %fd26;
	cvta.to.global.u64 	%rd15, %rd6;
	add.s64 	%rd16, %rd15, %rd13;
	st.global.f64 	[%rd16], %fd31;
	cvta.to.global.u64 	%rd17, %rd7;
	add.s64 	%rd18, %rd17, %rd13;
	st.global.f64 	[%rd18], %fd35;
$L__BB0_10:
	ret;

}
	// .globl	_ZN14implicit_fused22boundary_from_f_kernelIdEEvPKT_iiPS1_S4_
.visible .entry _ZN14implicit_fused22boundary_from_f_kernelIdEEvPKT_iiPS1_S4_(
	.param .u64 .ptr .align 1 _ZN14implicit_fused22boundary_from_f_kernelIdEEvPKT_iiPS1_S4__param_0,
	.param .u32 _ZN14implicit_fused22boundary_from_f_kernelIdEEvPKT_iiPS1_S4__param_1,
	.param .u32 _ZN14implicit_fused22boundary_from_f_kernelIdEEvPKT_iiPS1_S4__param_2,
	.param .u64 .ptr .align 1 _ZN14implicit_fused22boundary_from_f_kernelIdEEvPKT_iiPS1_S4__param_3,
	.param .u64 .ptr .align 1 _ZN14implicit_fused22boundary_from_f_kernelIdEEvPKT_iiPS1_S4__param_4
)
{
	.reg .pred 	%p<2>;
	.reg .b32 	%r<9>;
	.reg .b64 	%rd<13>;
	.reg .b64 	%fd<3>;

	ld.param.u64 	%rd1, [_ZN14implicit_fused22boundary_from_f_kernelIdEEvPKT_iiPS1_S4__param_0];
	ld.param.u32 	%r2, [_ZN14implicit_fused22boundary_from_f_kernelIdEEvPKT_iiPS1_S4__param_1];
	ld.param.u32 	%r3, [_ZN14implicit_fused22boundary_from_f_kernelIdEEvPKT_iiPS1_S4__param_2];
	ld.param.u64 	%rd2, [_ZN14implicit_fused22boundary_from_f_kernelIdEEvPKT_iiPS1_S4__param_3];
	ld.param.u64 	%rd3, [_ZN14implicit_fused22boundary_from_f_kernelIdEEvPKT_iiPS1_S4__param_4];
	mov.u32 	%r4, %ctaid.x;
	mov.u32 	%r5, %ntid.x;
	mov.u32 	%r6, %tid.x;
	mad.lo.s32 	%r1, %r4, %r5, %r6;
	setp.ge.s32 	%p1, %r1, %r3;
	@%p1 bra 	$L__BB1_2;
	cvta.to.global.u64 	%rd4, %rd1;
	cvta.to.global.u64 	%rd5, %rd2;
	cvta.to.global.u64 	%rd6, %rd3;
	mul.wide.s32 	%rd7, %r1, 8;
	add.s64 	%rd8, %rd4, %rd7;
	ld.global.nc.f64 	%fd1, [%rd8];
	add.s64 	%rd9, %rd5, %rd7;
	st.global.f64 	[%rd9], %fd1;
	add.s32 	%r7, %r2, -1;
	mul.lo.s32 	%r8, %r7, %r3;
	mul.wide.s32 	%rd10, %r8, 8;
	add.s64 	%rd11, %rd8, %rd10;
	ld.global.nc.f64 	%fd2, [%rd11];
	add.s64 	%rd12, %rd6, %rd7;
	st.global.f64 	[%rd12], %fd2;
$L__BB1_2:
	ret;

}
	// .globl	_ZN14implicit_fused24build_tridiag_rhs_kernelIdEEvPKT_S3_S3_S3_S3_S3_S3_iiS1_S1_S1_S1_PS1_S4_S4_S4_
.visible .entry _ZN14implicit_fused24build_tridiag_rhs_kernelIdEEvPKT_S3_S3_S3_S3_S3_S3_iiS1_S1_S1_S1_PS1_S4_S4_S4_(
	.param .u64 .ptr .align 1 _ZN14implicit_fused24build_tridiag_rhs_kernelIdEEvPKT_S3_S3_S3_S3_S3_S3_iiS1_S1_S1_S1_PS1_S4_S4_S4__param_0,
	.param .u64 .ptr .align 1 _ZN14implicit_fused24build_tridiag_rhs_kernelIdEEvPKT_S3_S3_S3_S3_S3_S3_iiS1_S1_S1_S1_PS1_S4_S4_S4__param_1,
	.param .u64 .ptr .align 1 _ZN14implicit_fused24build_tridiag_rhs_kernelIdEEvPKT_S3_S3_S3_S3_S3_S3_iiS1_S1_S1_S1_PS1_S4_S4_S4__param_2,
	.param .u64 .ptr .align 1 _ZN14implicit_fused24build_tridiag_rhs_kernelIdEEvPKT_S3_S3_S3_S3_S3_S3_iiS1_S1_S1_S1_PS1_S4_S4_S4__param_3,
	.param .u64 .ptr .align 1 _ZN14implicit_fused24build_tridiag_rhs_kernelIdEEvPKT_S3_S3_S3_S3_S3_S3_iiS1_S1_S1_S1_PS1_S4_S4_S4__param_4,
	.param .u64 .ptr .align 1 _ZN14implicit_fused24build_tridiag_rhs_kernelIdEEvPKT_S3_S3_S3_S3_S3_S3_iiS1_S1_S1_S1_PS1_S4_S4_S4__param_5,
	.param .u64 .ptr .align 1 _ZN14implicit_fused24build_tridiag_rhs_kernelIdEEvPKT_S3_S3_S3_S3_S3_S3_iiS1_S1_S1_S1_PS1_S4_S4_S4__param_6,
	.param .u32 _ZN14implicit_fused24build_tridiag_rhs_kernelIdEEvPKT_S3_S3_S3_S3_S3_S3_iiS1_S1_S1_S1_PS1_S4_S4_S4__param_7,
	.param .u32 _ZN14implicit_fused24build_tridiag_rhs_kernelIdEEvPKT_S3_S3_S3_S3_S3_S3_iiS1_S1_S1_S1_PS1_S4_S4_S4__param_8,
	.param .f64 _ZN14implicit_fused24build_tridiag_rhs_kernelIdEEvPKT_S3_S3_S3_S3_S3_S3_iiS1_S1_S1_S1_PS1_S4_S4_S4__param_9,
	.param .f64 _ZN14implicit_fused24build_tridiag_rhs_kernelIdEEvPKT_S3_S3_S3_S3_S3_S3_iiS1_S1_S1_S1_PS1_S4_S4_S4__param_10,
	.param .f64 _ZN14implicit_fused24build_tridiag_rhs_kernelIdEEvPKT_S3_S3_S3_S3_S3_S3_iiS1_S1_S1_S1_PS1_S4_S4_S4__param_11,
	.param .f64 _ZN14implicit_fused24build_tridiag_rhs_kernelIdEEvPKT_S3_S3_S3_S3_S3_S3_iiS1_S1_S1_S1_PS1_S4_S4_S4__param_12,
	.param .u64 .ptr .align 1 _ZN14implicit_fused24build_tridiag_rhs_kernelIdEEvPKT_S3_S3_S3_S3_S3_S3_iiS1_S1_S1_S1_PS1_S4_S4_S4__param_13,
	.param .u64 .ptr .align 1 _ZN14implicit_fused24build_tridiag_rhs_kernelIdEEvPKT_S3_S3_S3_S3_S3_S3_iiS1_S1_S1_S1_PS1_S4_S4_S4__param_14,
	.param .u64 .ptr .align 1 _ZN14implicit_fused24build_tridiag_rhs_kernelIdEEvPKT_S3_S3_S3_S3_S3_S3_iiS1_S1_S1_S1_PS1_S4_S4_S4__param_15,
	.param .u64 .ptr .align 1 _ZN14implicit_fused24build_tridiag_rhs_kernelIdEEvPKT_S3_S3_S3_S3_S3_S3_iiS1_S1_S1_S1_PS1_S4_S4_S4__param_16
)
{
	.reg .pred 	%p<11>;
	.reg .b32 	%r<29>;
	.reg .b32 	%f<3>;
	.reg .b64 	%rd<55>;
	.reg .b64 	%fd<74>;

	ld.param.u32 	%r10, [_ZN14implicit_fused24build_tridiag_rhs_kernelIdEEvPKT_S3_S3_S3_S3_S3_S3_iiS1_S1_S1_S1_PS1_S4_S4_S4__param_7];
	ld.param.u32 	%r11, [_ZN14implicit_fused24build_tridiag_rhs_kernelIdEEvPKT_S3_S3_S3_S3_S3_S3_iiS1_S1_S1_S1_PS1_S4_S4_S4__param_8];
	ld.param.f64 	%fd17, [_ZN14implicit_fused24build_tridiag_rhs_kernelIdEEvPKT_S3_S3_S3_S3_S3_S3_iiS1_S1_S1_S1_PS1_S4_S4_S4__param_9];
	ld.param.f64 	%fd18, [_ZN14implicit_fused24build_tridiag_rhs_kernelIdEEvPKT_S3_S3_S3_S3_S3_S3_iiS1_S1_S1_S1_PS1_S4_S4_S4__param_10];
	mov.u32 	%r1, %ctaid.x;
	setp.ge.s32 	%p1, %r1, %r11;
	@%p1 bra 	$L__BB2_7;
	ld.param.u64 	%rd50, [_ZN14implicit_fused24build_tridiag_rhs_kernelIdEEvPKT_S3_S3_S3_S3_S3_S3_iiS1_S1_S1_S1_PS1_S4_S4_S4__param_6];
	ld.param.u64 	%rd49, [_ZN14implicit_fused24build_tridiag_rhs_kernelIdEEvPKT_S3_S3_S3_S3_S3_S3_iiS1_S1_S1_S1_PS1_S4_S4_S4__param_5];
	ld.param.u64 	%rd45, [_ZN14implicit_fused24build_tridiag_rhs_kernelIdEEvPKT_S3_S3_S3_S3_S3_S3_iiS1_S1_S1_S1_PS1_S4_S4_S4__param_1];
	cvta.to.global.u64 	%rd22, %rd45;
	cvta.to.global.u64 	%rd1, %rd49;
	cvta.to.global.u64 	%rd2, %rd50;
	add.s32 	%r2, %r10, -2;
	cvt.u64.u32 	%rd3, %r1;
	mul.wide.u32 	%rd23, %r1, 8;
	add.s64 	%rd24, %rd22, %rd23;
	ld.global.nc.f64 	%fd1, [%rd24];
	neg.f64 	%fd21, %fd17;
	div.rn.f64 	%fd22, %fd21, %fd18;
	max.f64 	%fd2, %fd1, 0d0000000000000000;
	mul.f64 	%fd3, %fd22, %fd2;
	neg.f64 	%fd23, %fd1;
	max.f64 	%fd4, %fd23, 0d0000000000000000;
	mul.f64 	%fd5, %fd22, %fd4;
	mov.u32 	%r28, %tid.x;
	setp.ge.s32 	%p2, %r28, %r2;
	@%p2 bra 	$L__BB2_7;
	ld.param.u64 	%rd54, [_ZN14implicit_fused24build_tridiag_rhs_kernelIdEEvPKT_S3_S3_S3_S3_S3_S3_iiS1_S1_S1_S1_PS1_S4_S4_S4__param_16];
	ld.param.u64 	%rd53, [_ZN14implicit_fused24build_tridiag_rhs_kernelIdEEvPKT_S3_S3_S3_S3_S3_S3_iiS1_S1_S1_S1_PS1_S4_S4_S4__param_15];
	ld.param.u64 	%rd48, [_ZN14implicit_fused24build_tridiag_rhs_kernelIdEEvPKT_S3_S3_S3_S3_S3_S3_iiS1_S1_S1_S1_PS1_S4_S4_S4__param_4];
	ld.param.u64 	%rd47, [_ZN14implicit_fused24build_tridiag_rhs_kernelIdEEvPKT_S3_S3_S3_S3_S3_S3_iiS1_S1_S1_S1_PS1_S4_S4_S4__param_3];
	ld.param.u64 	%rd46, [_ZN14implicit_fused24build_tridiag_rhs_kernelIdEEvPKT_S3_S3_S3_S3_S3_S3_iiS1_S1_S1_S1_PS1_S4_S4_S4__param_2];
	ld.param.u64 	%rd44, [_ZN14implicit_fused24build_tridiag_rhs_kernelIdEEvPKT_S3_S3_S3_S3_S3_S3_iiS1_S1_S1_S1_PS1_S4_S4_S4__param_0];
	shl.b64 	%rd25, %rd3, 3;
	add.s64 	%rd26, %rd2, %rd25;
	ld.global.nc.f64 	%fd24, [%rd26];
	add.s64 	%rd27, %rd1, %rd25;
	ld.global.nc.f64 	%fd25, [%rd27];
	mov.f64 	%fd26, 0d3FF0000000000000;
	sub.f64 	%fd27, %fd26, %fd3;
	sub.f64 	%fd6, %fd27, %fd5;
	add.s32 	%r4, %r10, -3;
	div.rn.f64 	%fd28, %fd17, %fd18;
	mul.f64 	%fd29, %fd28, %fd2;
	mul.f64 	%fd7, %fd25, %fd29;
	mul.f64 	%fd30, %fd28, %fd4;
	mul.f64 	%fd8, %fd30, %fd24;
	cvta.to.global.u64 	%rd4, %rd48;
	cvta.to.global.u64 	%rd5, %rd46;
	cvta.to.global.u64 	%rd6, %rd53;
	cvta.to.global.u64 	%rd7, %rd44;
	cvta.to.global.u64 	%rd8, %rd47;
	cvta.to.global.u64 	%rd9, %rd54;
	mul.lo.s32 	%r12, %r2, %r1;
$L__BB2_3:
	ld.param.u64 	%rd52, [_ZN14implicit_fused24build_tridiag_rhs_kernelIdEEvPKT_S3_S3_S3_S3_S3_S3_iiS1_S1_S1_S1_PS1_S4_S4_S4__param_14];
	ld.param.u64 	%rd51, [_ZN14implicit_fused24build_tridiag_rhs_kernelIdEEvPKT_S3_S3_S3_S3_S3_S3_iiS1_S1_S1_S1_PS1_S4_S4_S4__param_13];
	ld.param.f64 	%fd72, [_ZN14implicit_fused24build_tridiag_rhs_kernelIdEEvPKT_S3_S3_S3_S3_S3_S3_iiS1_S1_S1_S1_PS1_S4_S4_S4__param_12];
	ld.param.f64 	%fd71, [_ZN14implicit_fused24build_tridiag_rhs_kernelIdEEvPKT_S3_S3_S3_S3_S3_S3_iiS1_S1_S1_S1_PS1_S4_S4_S4__param_11];
	cvt.s64.s32 	%rd28, %r28;
	mul.wide.s32 	%rd29, %r28, 8;
	add.s64 	%rd30, %rd4, %rd29;
	ld.global.nc.f64 	%fd31, [%rd30+8];
	max.f64 	%fd32, %fd31, 0d01A56E1FC2F8F359;
	add.s64 	%rd31, %rd5, %rd29;
	ld.global.nc.f64 	%fd33, [%rd31+8];
	sqrt.rn.f64 	%fd34, %fd32;
	mul.f64 	%fd35, %fd33, %fd34;
	div.rn.f64 	%fd36, %fd35, %fd71;
	mul.f64 	%fd9, %fd17, %fd36;
	add.f64 	%fd37, %fd6, %fd9;
	cvt.s64.s32 	%rd32, %r12;
	add.s64 	%rd10, %rd28, %rd32;
	cvta.to.global.u64 	%rd33, %rd52;
	shl.b64 	%rd34, %rd10, 3;
	add.s64 	%rd35, %rd33, %rd34;
	st.global.f64 	[%rd35], %fd37;
	setp.eq.s32 	%p3, %r28, 0;
	selp.f64 	%fd38, 0d0000000000000000, %fd3, %p3;
	cvta.to.global.u64 	%rd36, %rd51;
	add.s64 	%rd37, %rd36, %rd34;
	st.global.f64 	[%rd37], %fd38;
	setp.eq.s32 	%p4, %r28, %r4;
	selp.f64 	%fd39, 0d0000000000000000, %fd5, %p4;
	add.s64 	%rd38, %rd6, %rd34;
	st.global.f64 	[%rd38], %fd39;
	mad.lo.s32 	%r13, %r11, %r28, %r11;
	add.s32 	%r14, %r13, %r1;
	mul.wide.s32 	%rd39, %r14, 8;
	add.s64 	%rd40, %rd7, %rd39;
	ld.global.nc.f64 	%fd10, [%rd40];
	add.s64 	%rd41, %rd8, %rd29;
	ld.global.nc.f64 	%fd40, [%rd41+8];
	rsqrt.approx.f64 	%fd41, %fd32;
	mul.f64 	%fd42, %fd72, %fd33;
	mul.f64 	%fd11, %fd42, %fd41;
	sub.f64 	%fd43, %fd1, %fd40;
	mul.f64 	%fd44, %fd43, %fd43;
	mul.f64 	%fd45, %fd44, 0dBFE0000000000000;
	div.rn.f64 	%fd12, %fd45, %fd32;
	fma.rn.f64 	%fd46, %fd12, 0d3FF71547652B82FE, 0d4338000000000000;
	{
	.reg .b32 %temp; 
	mov.b64 	{%r6, %temp}, %fd46;
	}
	mov.f64 	%fd47, 0dC338000000000000;
	add.rn.f64 	%fd48, %fd46, %fd47;
	fma.rn.f64 	%fd49, %fd48, 0dBFE62E42FEFA39EF, %fd12;
	fma.rn.f64 	%fd50, %fd48, 0dBC7ABC9E3B39803F, %fd49;
	fma.rn.f64 	%fd51, %fd50, 0d3E5ADE1569CE2BDF, 0d3E928AF3FCA213EA;
	fma.rn.f64 	%fd52, %fd51, %fd50, 0d3EC71DEE62401315;
	fma.rn.f64 	%fd53, %fd52, %fd50, 0d3EFA01997C89EB71;
	fma.rn.f64 	%fd54, %fd53, %fd50, 0d3F2A01A014761F65;
	fma.rn.f64 	%fd55, %fd54, %fd50, 0d3F56C16C1852B7AF;
	fma.rn.f64 	%fd56, %fd55, %fd50, 0d3F81111111122322;
	fma.rn.f64 	%fd57, %fd56, %fd50, 0d3FA55555555502A1;
	fma.rn.f64 	%fd58, %fd57, %fd50, 0d3FC5555555555511;
	fma.rn.f64 	%fd59, %fd58, %fd50, 0d3FE000000000000B;
	fma.rn.f64 	%fd60, %fd59, %fd50, 0d3FF0000000000000;
	fma.rn.f64 	%fd61, %fd60, %fd50, 0d3FF0000000000000;
	{
	.reg .b32 %temp; 
	mov.b64 	{%r7, %temp}, %fd61;
	}
	{
	.reg .b32 %temp; 
	mov.b64 	{%temp, %r8}, %fd61;
	}
	shl.b32 	%r15, %r6, 20;
	add.s32 	%r16, %r15, %r8;
	mov.b64 	%fd73, {%r7, %r16};
	{
	.reg .b32 %temp; 
	mov.b64 	{%temp, %r17}, %fd12;
	}
	mov.b32 	%f2, %r17;
	abs.f32 	%f1, %f2;
	setp.lt.f32 	%p5, %f1, 0f4086232B;
	@%p5 bra 	$L__BB2_6;
	setp.lt.f64 	%p6, %fd12, 0d0000000000000000;
	add.f64 	%fd62, %fd12, 0d7FF0000000000000;
	selp.f64 	%fd73, 0d0000000000000000, %fd62, %p6;
	setp.geu.f32 	%p7, %f1, 0f40874800;
	@%p7 bra 	$L__BB2_6;
	shr.u32 	%r18, %r6, 31;
	add.s32 	%r19, %r6, %r18;
	shr.s32 	%r20, %r19, 1;
	shl.b32 	%r21, %r20, 20;
	add.s32 	%r22, %r8, %r21;
	mov.b64 	%fd63, {%r7, %r22};
	sub.s32 	%r23, %r6, %r20;
	shl.b32 	%r24, %r23, 20;
	add.s32 	%r25, %r24, 1072693248;
	mov.b32 	%r26, 0;
	mov.b64 	%fd64, {%r26, %r25};
	mul.f64 	%fd73, %fd64, %fd63;
$L__BB2_6:
	mul.f64 	%fd65, %fd11, %fd73;
	fma.rn.f64 	%fd66, %fd9, %fd65, %fd10;
	add.f64 	%fd67, %fd7, %fd66;
	selp.f64 	%fd68, %fd67, %fd66, %p3;
	add.f64 	%fd69, %fd8, %fd68;
	selp.f64 	%fd70, %fd69, %fd68, %p4;
	add.s64 	%rd43, %rd9, %rd34;
	st.global.f64 	[%rd43], %fd70;
	mov.u32 	%r27, %ntid.x;
	add.s32 	%r28, %r28, %r27;
	setp.lt.s32 	%p10, %r28, %r2;
	@%p10 bra 	$L__BB2_3;
$L__BB2_7:
	ret;

}
	// .globl	_ZN14implicit_fused24residual_interior_kernelIdEEvPKT_S3_iiPS1_
.visible .entry _ZN14implicit_fused24residual_interior_kernelIdEEvPKT_S3_iiPS1_(
	.param .u64 .ptr .align 1 _ZN14implicit_fused24residual_interior_kernelIdEEvPKT_S3_iiPS1__param_0,
	.param .u64 .ptr .align 1 _ZN14implicit_fused24residual_interior_kernelIdEEvPKT_S3_iiPS1__param_1,
	.param .u32 _ZN14implicit_fused24residual_interior_kernelIdEEvPKT_S3_iiPS1__param_2,
	.param .u32 _ZN14implicit_fused24residual_interior_kernelIdEEvPKT_S3_iiPS1__param_3,
	.param .u64 .ptr .align 1 _ZN14implicit_fused24residual_interior_kernelIdEEvPKT_S3_iiPS1__param_4
)
{
	.reg .pred 	%p<41>;
	.reg .b32 	%r<44>;
	.reg .b64 	%rd<74>;
	.reg .b64 	%fd<170>;

	ld.param.u64 	%rd4, [_ZN14implicit_fused24residual_interior_kernelIdEEvPKT_S3_iiPS1__param_0];
	ld.param.u64 	%rd5, [_ZN14implicit_fused24residual_interior_kernelIdEEvPKT_S3_iiPS1__param_1];
	ld.param.u32 	%r27, [_ZN14implicit_fused24residual_interior_kernelIdEEvPKT_S3_iiPS1__param_2];
	ld.param.u32 	%r28, [_ZN14implicit_fused24residual_interior_kernelIdEEvPKT_S3_iiPS1__param_3];
	ld.param.u64 	%rd3, [_ZN14implicit_fused24residual_interior_kernelIdEEvPKT_S3_iiPS1__param_4];
	cvta.to.global.u64 	%rd1, %rd4;
	cvta.to.global.u64 	%rd2, %rd5;
	mov.u32 	%r1, %ctaid.x;
	setp.ge.s32 	%p1, %r1, %r28;
	@%p1 bra 	$L__BB3_17;
	setp.lt.s32 	%p2, %r27, 3;
	mov.f64 	%fd169, 0d0000000000000000;
	@%p2 bra 	$L__BB3_15;
	add.s32 	%r2, %r27, -2;
	add.s32 	%r30, %r27, -3;
	and.b32  	%r3, %r2, 15;
	setp.lt.u32 	%p3, %r30, 15;
	mov.f64 	%fd169, 0d0000000000000000;
	mov.b32 	%r40, 1;
	@%p3 bra 	$L__BB3_6;
	and.b32  	%r32, %r2, -16;
	neg.s32 	%r38, %r32;
	add.s32 	%r36, %r1, %r28;
	shl.b32 	%r6, %r28, 4;
	mov.f64 	%fd169, 0d0000000000000000;
	mov.b32 	%r37, 0;
	mul.wide.s32 	%rd9, %r28, 8;
$L__BB3_4:
	.pragma "nounroll";
	mul.wide.s32 	%rd6, %r36, 8;
	add.s64 	%rd7, %rd2, %rd6;
	ld.global.nc.f64 	%fd18, [%rd7];
	add.s64 	%rd8, %rd1, %rd6;
	ld.global.nc.f64 	%fd19, [%rd8];
	sub.f64 	%fd20, %fd18, %fd19;
	abs.f64 	%fd21, %fd20;
	setp.gt.f64 	%p4, %fd21, %fd169;
	selp.f64 	%fd22, %fd21, %fd169, %p4;
	add.s64 	%rd10, %rd7, %rd9;
	ld.global.nc.f64 	%fd23, [%rd10];
	add.s64 	%rd11, %rd8, %rd9;
	ld.global.nc.f64 	%fd24, [%rd11];
	sub.f64 	%fd25, %fd23, %fd24;
	abs.f64 	%fd26, %fd25;
	setp.gt.f64 	%p5, %fd26, %fd22;
	selp.f64 	%fd27, %fd26, %fd22, %p5;
	add.s64 	%rd12, %rd10, %rd9;
	ld.global.nc.f64 	%fd28, [%rd12];
	add.s64 	%rd13, %rd11, %rd9;
	ld.global.nc.f64 	%fd29, [%rd13];
	sub.f64 	%fd30, %fd28, %fd29;
	abs.f64 	%fd31, %fd30;
	setp.gt.f64 	%p6, %fd31, %fd27;
	selp.f64 	%fd32, %fd31, %fd27, %p6;
	add.s64 	%rd14, %rd12, %rd9;
	ld.global.nc.f64 	%fd33, [%rd14];
	add.s64 	%rd15, %rd13, %rd9;
	ld.global.nc.f64 	%fd34, [%rd15];
	sub.f64 	%fd35, %fd33, %fd34;
	abs.f64 	%fd36, %fd35;
	setp.gt.f64 	%p7, %fd36, %fd32;
	selp.f64 	%fd37, %fd36, %fd32, %p7;
	add.s64 	%rd16, %rd14, %rd9;
	ld.global.nc.f64 	%fd38, [%rd16];
	add.s64 	%rd17, %rd15, %rd9;
	ld.global.nc.f64 	%fd39, [%rd17];
	sub.f64 	%fd40, %fd38, %fd39;
	abs.f64 	%fd41, %fd40;
	setp.gt.f64 	%p8, %fd41, %fd37;
	selp.f64 	%fd42, %fd41, %fd37, %p8;
	add.s64 	%rd18, %rd16, %rd9;
	ld.global.nc.f64 	%fd43, [%rd18];
	add.s64 	%rd19, %rd17, %rd9;
	ld.global.nc.f64 	%fd44, [%rd19];
	sub.f64 	%fd45, %fd43, %fd44;
	abs.f64 	%fd46, %fd45;
	setp.gt.f64 	%p9, %fd46, %fd42;
	selp.f64 	%fd47, %fd46, %fd42, %p9;
	add.s64 	%rd20, %rd18, %rd9;
	ld.global.nc.f64 	%fd48, [%rd20];
	add.s64 	%rd21, %rd19, %rd9;
	ld.global.nc.f64 	%fd49, [%rd21];
	sub.f64 	%fd50, %fd48, %fd49;
	abs.f64 	%fd51, %fd50;
	setp.gt.f64 	%p10, %fd51, %fd47;
	selp.f64 	%fd52, %fd51, %fd47, %p10;
	add.s64 	%rd22, %rd20, %rd9;
	ld.global.nc.f64 	%fd53, [%rd22];
	add.s64 	%rd23, %rd21, %rd9;
	ld.global.nc.f64 	%fd54, [%rd23];
	sub.f64 	%fd55, %fd53, %fd54;
	abs.f64 	%fd56, %fd55;
	setp.gt.f64 	%p11, %fd56, %fd52;
	selp.f64 	%fd57, %fd56, %fd52, %p11;
	add.s64 	%rd24, %rd22, %rd9;
	ld.global.nc.f64 	%fd58, [%rd24];
	add.s64 	%rd25, %rd23, %rd9;
	ld.global.nc.f64 	%fd59, [%rd25];
	sub.f64 	%fd60, %fd58, %fd59;
	abs.f64 	%fd61, %fd60;
	setp.gt.f64 	%p12, %fd61, %fd57;
	selp.f64 	%fd62, %fd61, %fd57, %p12;
	add.s64 	%rd26, %rd24, %rd9;
	ld.global.nc.f64 	%fd63, [%rd26];
	add.s64 	%rd27, %rd25, %rd9;
	ld.global.nc.f64 	%fd64, [%rd27];
	sub.f64 	%fd65, %fd63, %fd64;
	abs.f64 	%fd66, %fd65;
	setp.gt.f64 	%p13, %fd66, %fd62;
	selp.f64 	%fd67, %fd66, %fd62, %p13;
	add.s64 	%rd28, %rd26, %rd9;
	ld.global.nc.f64 	%fd68, [%rd28];
	add.s64 	%rd29, %rd27, %rd9;
	ld.global.nc.f64 	%fd69, [%rd29];
	sub.f64 	%fd70, %fd68, %fd69;
	abs.f64 	%fd71, %fd70;
	setp.gt.f64 	%p14, %fd71, %fd67;
	selp.f64 	%fd72, %fd71, %fd67, %p14;
	add.s64 	%rd30, %rd28, %rd9;
	ld.global.nc.f64 	%fd73, [%rd30];
	add.s64 	%rd31, %rd29, %rd9;
	ld.global.nc.f64 	%fd74, [%rd31];
	sub.f64 	%fd75, %fd73, %fd74;
	abs.f64 	%fd76, %fd75;
	setp.gt.f64 	%p15, %fd76, %fd72;
	selp.f64 	%fd77, %fd76, %fd72, %p15;
	add.s64 	%rd32, %rd30, %rd9;
	ld.global.nc.f64 	%fd78, [%rd32];
	add.s64 	%rd33, %rd31, %rd9;
	ld.global.nc.f64 	%fd79, [%rd33];
	sub.f64 	%fd80, %fd78, %fd79;
	abs.f64 	%fd81, %fd80;
	setp.gt.f64 	%p16, %fd81, %fd77;
	selp.f64 	%fd82, %fd81, %fd77, %p16;
	add.s64 	%rd34, %rd32, %rd9;
	ld.global.nc.f64 	%fd83, [%rd34];
	add.s64 	%rd35, %rd33, %rd9;
	ld.global.nc.f64 	%fd84, [%rd35];
	sub.f64 	%fd85, %fd83, %fd84;
	abs.f64 	%fd86, %fd85;
	setp.gt.f64 	%p17, %fd86, %fd82;
	selp.f64 	%fd87, %fd86, %fd82, %p17;
	add.s64 	%rd36, %rd34, %rd9;
	ld.global.nc.f64 	%fd88, [%rd36];
	add.s64 	%rd37, %rd35, %rd9;
	ld.global.nc.f64 	%fd89, [%rd37];
	sub.f64 	%fd90, %fd88, %fd89;
	abs.f64 	%fd91, %fd90;
	setp.gt.f64 	%p18, %fd91, %fd87;
	selp.f64 	%fd92, %fd91, %fd87, %p18;
	add.s64 	%rd38, %rd36, %rd9;
	ld.global.nc.f64 	%fd93, [%rd38];
	add.s64 	%rd39, %rd37, %rd9;
	ld.global.nc.f64 	%fd94, [%rd39];
	sub.f64 	%fd95, %fd93, %fd94;
	abs.f64 	%fd96, %fd95;
	setp.gt.f64 	%p19, %fd96, %fd92;
	selp.f64 	%fd169, %fd96, %fd92, %p19;
	add.s32 	%r38, %r38, 16;
	add.s32 	%r37, %r37, 16;
	add.s32 	%r36, %r36, %r6;
	setp.ne.s32 	%p20, %r38, 0;
	@%p20 bra 	$L__BB3_4;
	add.s32 	%r40, %r37, 1;
$L__BB3_6:
	setp.eq.s32 	%p21, %r3, 0;
	@%p21 bra 	$L__BB3_15;
	and.b32  	%r15, %r2, 7;
	setp.lt.u32 	%p22, %r3, 8;
	@%p22 bra 	$L__BB3_9;
	mad.lo.s32 	%r33, %r40, %r28, %r1;
	mul.wide.s32 	%rd40, %r33, 8;
	add.s64 	%rd41, %rd2, %rd40;
	ld.global.nc.f64 	%fd98, [%rd41];
	add.s64 	%rd42, %rd1, %rd40;
	ld.global.nc.f64 	%fd99, [%rd42];
	sub.f64 	%fd100, %fd98, %fd99;
	abs.f64 	%fd101, %fd100;
	setp.gt.f64 	%p23, %fd101, %fd169;
	selp.f64 	%fd102, %fd101, %fd169, %p23;
	mul.wide.s32 	%rd43, %r28, 8;
	add.s64 	%rd44, %rd41, %rd43;
	ld.global.nc.f64 	%fd103, [%rd44];
	add.s64 	%rd45, %rd42, %rd43;
	ld.global.nc.f64 	%fd104, [%rd45];
	sub.f64 	%fd105, %fd103, %fd104;
	abs.f64 	%fd106, %fd105;
	setp.gt.f64 	%p24, %fd106, %fd102;
	selp.f64 	%fd107, %fd106, %fd102, %p24;
	add.s64 	%rd46, %rd44, %rd43;
	ld.global.nc.f64 	%fd108, [%rd46];
	add.s64 	%rd47, %rd45, %rd43;
	ld.global.nc.f64 	%fd109, [%rd47];
	sub.f64 	%fd110, %fd108, %fd109;
	abs.f64 	%fd111, %fd110;
	setp.gt.f64 	%p25, %fd111, %fd107;
	selp.f64 	%fd112, %fd111, %fd107, %p25;
	add.s64 	%rd48, %rd46, %rd43;
	ld.global.nc.f64 	%fd113, [%rd48];
	add.s64 	%rd49, %rd47, %rd43;
	ld.global.nc.f64 	%fd114, [%rd49];
	sub.f64 	%fd115, %fd113, %fd114;
	abs.f64 	%fd116, %fd115;
	setp.gt.f64 	%p26, %fd116, %fd112;
	selp.f64 	%fd117, %fd116, %fd112, %p26;
	add.s64 	%rd50, %rd48, %rd43;
	ld.global.nc.f64 	%fd118, [%rd50];
	add.s64 	%rd51, %rd49, %rd43;
	ld.global.nc.f64 	%fd119, [%rd51];
	sub.f64 	%fd120, %fd118, %fd119;
	abs.f64 	%fd121, %fd120;
	setp.gt.f64 	%p27, %fd121, %fd117;
	selp.f64 	%fd122, %fd121, %fd117, %p27;
	add.s64 	%rd52, %rd50, %rd43;
	ld.global.nc.f64 	%fd123, [%rd52];
	add.s64 	%rd53, %rd51, %rd43;
	ld.global.nc.f64 	%fd124, [%rd53];
	sub.f64 	%fd125, %fd123, %fd124;
	abs.f64 	%fd126, %fd125;
	setp.gt.f64 	%p28, %fd126, %fd122;
	selp.f64 	%fd127, %fd126, %fd122, %p28;
	add.s64 	%rd54, %rd52, %rd43;
	ld.global.nc.f64 	%fd128, [%rd54];
	add.s64 	%rd55, %rd53, %rd43;
	ld.global.nc.f64 	%fd129, [%rd55];
	sub.f64 	%fd130, %fd128, %fd129;
	abs.f64 	%fd131, %fd130;
	setp.gt.f64 	%p29, %fd131, %fd127;
	selp.f64 	%fd132, %fd131, %fd127, %p29;
	add.s64 	%rd56, %rd54, %rd43;
	ld.global.nc.f64 	%fd133, [%rd56];
	add.s64 	%rd57, %rd55, %rd43;
	ld.global.nc.f64 	%fd134, [%rd57];
	sub.f64 	%fd135, %fd133, %fd134;
	abs.f64 	%fd136, %fd135;
	setp.gt.f64 	%p30, %fd136, %fd132;
	selp.f64 	%fd169, %fd136, %fd132, %p30;
	add.s32 	%r40, %r40, 8;
$L__BB3_9:
	setp.eq.s32 	%p31, %r15, 0;
	@%p31 bra 	$L__BB3_15;
	and.b32  	%r18, %r2, 3;
	setp.lt.u32 	%p32, %r15, 4;
	@%p32 bra 	$L__BB3_12;
	mad.lo.s32 	%r34, %r40, %r28, %r1;
	mul.wide.s32 	%rd58, %r34, 8;
	add.s64 	%rd59, %rd2, %rd58;
	ld.global.nc.f64 	%fd138, [%rd59];
	add.s64 	%rd60, %rd1, %rd58;
	ld.global.nc.f64 	%fd139, [%rd60];
	sub.f64 	%fd140, %fd138, %fd139;
	abs.f64 	%fd141, %fd140;
	setp.gt.f64 	%p33, %fd141, %fd169;
	selp.f64 	%fd142, %fd141, %fd169, %p33;
	mul.wide.s32 	%rd61, %r28, 8;
	add.s64 	%rd62, %rd59, %rd61;
	ld.global.nc.f64 	%fd143, [%rd62];
	add.s64 	%rd63, %rd60, %rd61;
	ld.global.nc.f64 	%fd144, [%rd63];
	sub.f64 	%fd145, %fd143, %fd144;
	abs.f64 	%fd146, %fd145;
	setp.gt.f64 	%p34, %fd146, %fd142;
	selp.f64 	%fd147, %fd146, %fd142, %p34;
	add.s64 	%rd64, %rd62, %rd61;
	ld.global.nc.f64 	%fd148, [%rd64];
	add.s64 	%rd65, %rd63, %rd61;
	ld.global.nc.f64 	%fd149, [%rd65];
	sub.f64 	%fd150, %fd148, %fd149;
	abs.f64 	%fd151, %fd150;
	setp.gt.f64 	%p35, %fd151, %fd147;
	selp.f64 	%fd152, %fd151, %fd147, %p35;
	add.s64 	%rd66, %rd64, %rd61;
	ld.global.nc.f64 	%fd153, [%rd66];
	add.s64 	%rd67, %rd65, %rd61;
	ld.global.nc.f64 	%fd154, [%rd67];
	sub.f64 	%fd155, %fd153, %fd154;
	abs.f64 	%fd156, %fd155;
	setp.gt.f64 	%p36, %fd156, %fd152;
	selp.f64 	%fd169, %fd156, %fd152, %p36;
	add.s32 	%r40, %r40, 4;
$L__BB3_12:
	setp.eq.s32 	%p37, %r18, 0;
	@%p37 bra 	$L__BB3_15;
	mad.lo.s32 	%r43, %r40, %r28, %r1;
	neg.s32 	%r42, %r18;
$L__BB3_14:
	.pragma "nounroll";
	mul.wide.s32 	%rd68, %r43, 8;
	add.s64 	%rd69, %rd2, %rd68;
	ld.global.nc.f64 	%fd157, [%rd69];
	add.s64 	%rd70, %rd1, %rd68;
	ld.global.nc.f64 	%fd158, [%rd70];
	sub.f64 	%fd159, %fd157, %fd158;
	abs.f64 	%fd160, %fd159;
	setp.gt.f64 	%p38, %fd160, %fd169;
	selp.f64 	%fd169, %fd160, %fd169, %p38;
	add.s32 	%r43, %r43, %r28;
	add.s32 	%r42, %r42, 1;
	setp.ne.s32 	%p39, %r42, 0;
	@%p39 bra 	$L__BB3_14;
$L__BB3_15:
	mov.u32 	%r35, %tid.x;
	setp.ne.s32 	%p40, %r35, 0;
	@%p40 bra 	$L__BB3_17;
	cvta.to.global.u64 	%rd71, %rd3;
	mul.wide.u32 	%rd72, %r1, 8;
	add.s64 	%rd73, %rd71, %rd72;
	st.global.f64 	[%rd73], %fd169;
$L__BB3_17:
	ret;

}


// ===== COMPILED SASS (sm_100) =====

	.target	sm_100

	.elftype	@"ET_EXEC"


//--------------------- .note.nv.tkinfo           --------------------------
	.section	.note.nv.tkinfo,"",@"SHT_NOTE"
	.sectionflags	@"SHF_NOTE_NV_TKINFO"
	.tkinfo
        /*0018*/ 	.word	0x00000002
        /*0030*/ 	.string	""
        /*0030*/ 	.string	"ptxas"
        /*0030*/ 	.string	"Cuda compilation tools, release 13.0, V13.0.88"
        /*0030*/ 	.string	"Build cuda_13.0.r13.0/compiler.36424714_0"
        /*0030*/ 	.string	"-arch sm_100 -m 64 "



//--------------------- .note.nv.cuinfo           --------------------------
	.section	.note.nv.cuinfo,"",@"SHT_NOTE"
	.sectionflags	@"SHF_NOTE_NV_CUINFO"
        /*0018*/ 	.short	0x0002
        /*001a*/ 	.short	0x0064
        /*001c*/ 	.short	0x0082
	.zero		2


//--------------------- .nv.info                  --------------------------
	.section	.nv.info,"",@"SHT_CUDA_INFO"
	.align	4


	//----- nvinfo : EIATTR_REGCOUNT
	.align		4
        /*0000*/ 	.byte	0x04, 0x2f
        /*0002*/ 	.short	(.L_1 - .L_0)
	.align		4
.L_0:
        /*0004*/ 	.word	index@(_ZN14implicit_fused14moments_kernelIdEEvPKT_S3_iiS1_PS1_S4_S4_)
        /*0008*/ 	.word	0x0000001e


	//----- nvinfo : EIATTR_FRAME_SIZE
	.align		4
.L_1:
        /*000c*/ 	.byte	0x04, 0x11
        /*000e*/ 	.short	(.L_3 - .L_2)
	.align		4
.L_2:
        /*0010*/ 	.word	index@($__internal_3_$__cuda_sm20_div_rn_f64_full)
        /*0014*/ 	.word	0x00000000


	//----- nvinfo : EIATTR_FRAME_SIZE
	.align		4
.L_3:
        /*0018*/ 	.byte	0x04, 0x11
        /*001a*/ 	.short	(.L_5 - .L_4)
	.align		4
.L_4:
        /*001c*/ 	.word	index@(_ZN14implicit_fused14moments_kernelIdEEvPKT_S3_iiS1_PS1_S4_S4_)
        /*0020*/ 	.word	0x00000000


	//----- nvinfo : EIATTR_REGCOUNT
	.align		4
.L_5:
        /*0024*/ 	.byte	0x04, 0x2f
        /*0026*/ 	.short	(.L_7 - .L_6)
	.align		4
.L_6:
        /*0028*/ 	.word	index@(_ZN14implicit_fused22boundary_from_f_kernelIdEEvPKT_iiPS1_S4_)
        /*002c*/ 	.word	0x0000000e


	//----- nvinfo : EIATTR_FRAME_SIZE
	.align		4
.L_7:
        /*0030*/ 	.byte	0x04, 0x11
        /*0032*/ 	.short	(.L_9 - .L_8)
	.align		4
.L_8:
        /*0034*/ 	.word	index@(_ZN14implicit_fused22boundary_from_f_kernelIdEEvPKT_iiPS1_S4_)
        /*0038*/ 	.word	0x00000000


	//----- nvinfo : EIATTR_REGCOUNT
	.align		4
.L_9:
        /*003c*/ 	.byte	0x04, 0x2f
        /*003e*/ 	.short	(.L_11 - .L_10)
	.align		4
.L_10:
        /*0040*/ 	.word	index@(_ZN14implicit_fused24build_tridiag_rhs_kernelIdEEvPKT_S3_S3_S3_S3_S3_S3_iiS1_S1_S1_S1_PS1_S4_S4_S4_)
        /*0044*/ 	.word	0x00000030


	//----- nvinfo : EIATTR_FRAME_SIZE
	.align		4
.L_11:
        /*0048*/ 	.byte	0x04, 0x11
        /*004a*/ 	.short	(.L_13 - .L_12)
	.align		4
.L_12:
        /*004c*/ 	.word	index@($__internal_2_$__cuda_sm20_dsqrt_rn_f64_mediumpath_v1)
        /*0050*/ 	.word	0x00000000


	//----- nvinfo : EIATTR_FRAME_SIZE
	.align		4
.L_13:
        /*0054*/ 	.byte	0x04, 0x11
        /*0056*/ 	.short	(.L_15 - .L_14)
	.align		4
.L_14:
        /*0058*/ 	.word	index@($__internal_1_$__cuda_sm20_drsqrt_f64_slowpath_v2)
        /*005c*/ 	.word	0x00000000


	//----- nvinfo : EIATTR_FRAME_SIZE
	.align		4
.L_15:
        /*0060*/ 	.byte	0x04, 0x11
        /*0062*/ 	.short	(.L_17 - .L_16)
	.align		4
.L_16:
        /*0064*/ 	.word	index@($__internal_0_$__cuda_sm20_div_rn_f64_full)
        /*0068*/ 	.word	0x00000000


	//----- nvinfo : EIATTR_FRAME_SIZE
	.align		4
.L_17:
        /*006c*/ 	.byte	0x04, 0x11
        /*006e*/ 	.short	(.L_19 - .L_18)
	.align		4
.L_18:
        /*0070*/ 	.word	index@(_ZN14implicit_fused24build_tridiag_rhs_kernelIdEEvPKT_S3_S3_S3_S3_S3_S3_iiS1_S1_S1_S1_PS1_S4_S4_S4_)
        /*0074*/ 	.word	0x00000000


	//----- nvinfo : EIATTR_REGCOUNT
	.align		4
.L_19:
        /*0078*/ 	.byte	0x04, 0x2f
        /*007a*/ 	.short	(.L_21 - .L_20)
	.align		4
.L_20:
        /*007c*/ 	.word	index@(_ZN14implicit_fused24residual_interior_kernelIdEEvPKT_S3_iiPS1_)
        /*0080*/ 	.word	0x00000020


	//----- nvinfo : EIATTR_FRAME_SIZE
	.align		4
.L_21:
        /*0084*/ 	.byte	0x04, 0x11
        /*0086*/ 	.short	(.L_23 - .L_22)
	.align		4
.L_22:
        /*0088*/ 	.word	index@(_ZN14implicit_fused24residual_interior_kernelIdEEvPKT_S3_iiPS1_)
        /*008c*/ 	.word	0x00000000


	//----- nvinfo : EIATTR_MIN_STACK_SIZE
	.align		4
.L_23:
        /*0090*/ 	.byte	0x04, 0x12
        /*0092*/ 	.short	(.L_25 - .L_24)
	.align		4
.L_24:
        /*0094*/ 	.word	index@(_ZN14implicit_fused24residual_interior_kernelIdEEvPKT_S3_iiPS1_)
        /*0098*/ 	.word	0x00000000


	//----- nvinfo : EIATTR_MIN_STACK_SIZE
	.align		4
.L_25:
        /*009c*/ 	.byte	0x04, 0x12
        /*009e*/ 	.short	(.L_27 - .L_26)
	.align		4
.L_26:
        /*00a0*/ 	.word	index@(_ZN14implicit_fused24build_tridiag_rhs_kernelIdEEvPKT_S3_S3_S3_S3_S3_S3_iiS1_S1_S1_S1_PS1_S4_S4_S4_)
        /*00a4*/ 	.word	0x00000000


	//----- nvinfo : EIATTR_MIN_STACK_SIZE
	.align		4
.L_27:
        /*00a8*/ 	.byte	0x04, 0x12
        /*00aa*/ 	.short	(.L_29 - .L_28)
	.align		4
.L_28:
        /*00ac*/ 	.word	index@(_ZN14implicit_fused22boundary_from_f_kernelIdEEvPKT_iiPS1_S4_)
        /*00b0*/ 	.word	0x00000000


	//----- nvinfo : EIATTR_MIN_STACK_SIZE
	.align		4
.L_29:
        /*00b4*/ 	.byte	0x04, 0x12
        /*00b6*/ 	.short	(.L_31 - .L_30)
	.align		4
.L_30:
        /*00b8*/ 	.word	index@(_ZN14implicit_fused14moments_kernelIdEEvPKT_S3_iiS1_PS1_S4_S4_)
        /*00bc*/ 	.word	0x00000000
.L_31:


//--------------------- .nv.compat                --------------------------
	.section	.nv.compat,"",@"SHT_CUDA_COMPAT_INFO"
	.align	4
        /*0000*/ 	.byte	0x02, 0x09, 0x00, 0x00, 0x02, 0x02, 0x01, 0x00, 0x02, 0x05, 0x05, 0x00, 0x03, 0x07, 0x01, 0x01
        /*0010*/ 	.byte	0x02, 0x03, 0x00, 0x00, 0x02, 0x06, 0x01, 0x00, 0x04, 0x0b, 0x08, 0x00, 0x01, 0x00, 0x00, 0x00
        /*0020*/ 	.byte	0x00, 0x00, 0x00, 0x00


//--------------------- .nv.info._ZN14implicit_fused24residual_interior_kernelIdEEvPKT_S3_iiPS1_ --------------------------
	.section	.nv.info._ZN14implicit_fused24residual_interior_kernelIdEEvPKT_S3_iiPS1_,"",@"SHT_CUDA_INFO"
	.sectionflags	@""
	.align	4


	//----- nvinfo : EIATTR_CUDA_API_VERSION
	.align		4
        /*0000*/ 	.byte	0x04, 0x37
        /*0002*/ 	.short	(.L_33 - .L_32)
.L_32:
        /*0004*/ 	.word	0x00000082


	//----- nvinfo : EIATTR_KPARAM_INFO
	.align		4
.L_33:
        /*0008*/ 	.byte	0x04, 0x17
        /*000a*/ 	.short	(.L_35 - .L_34)
.L_34:
        /*000c*/ 	.word	0x00000000
        /*0010*/ 	.short	0x0004
        /*0012*/ 	.short	0x0018
        /*0014*/ 	.byte	0x00, 0xf5, 0x21, 0x00


	//----- nvinfo : EIATTR_KPARAM_INFO
	.align		4
.L_35:
        /*0018*/ 	.byte	0x04, 0x17
        /*001a*/ 	.short	(.L_37 - .L_36)
.L_36:
        /*001c*/ 	.word	0x00000000
        /*0020*/ 	.short	0x0003
        /*0022*/ 	.short	0x0014
        /*0024*/ 	.byte	0x00, 0xf0, 0x11, 0x00


	//----- nvinfo : EIATTR_KPARAM_INFO
	.align		4
.L_37:
        /*0028*/ 	.byte	0x04, 0x17
        /*002a*/ 	.short	(.L_39 - .L_38)
.L_38:
        /*002c*/ 	.word	0x00000000
        /*0030*/ 	.short	0x0002
        /*0032*/ 	.short	0x0010
        /*0034*/ 	.byte	0x00, 0xf0, 0x11, 0x00


	//----- nvinfo : EIATTR_KPARAM_INFO
	.align		4
.L_39:
        /*0038*/ 	.byte	0x04, 0x17
        /*003a*/ 	.short	(.L_41 - .L_40)
.L_40:
        /*003c*/ 	.word	0x00000000
        /*0040*/ 	.short	0x0001
        /*0042*/ 	.short	0x0008
        /*0044*/ 	.byte	0x00, 0xf5, 0x21, 0x00


	//----- nvinfo : EIATTR_KPARAM_INFO
	.align		4
.L_41:
        /*0048*/ 	.byte	0x04, 0x17
        /*004a*/ 	.short	(.L_43 - .L_42)
.L_42:
        /*004c*/ 	.word	0x00000000
        /*0050*/ 	.short	0x0000
        /*0052*/ 	.short	0x0000
        /*0054*/ 	.byte	0x00, 0xf5, 0x21, 0x00


	//----- nvinfo : EIATTR_SPARSE_MMA_MASK
	.align		4
.L_43:
        /*0058*/ 	.byte	0x03, 0x50
        /*005a*/ 	.short	0x0000


	//----- nvinfo : EIATTR_MAXREG_COUNT
	.align		4
        /*005c*/ 	.byte	0x03, 0x1b
        /*005e*/ 	.short	0x00ff


	//----- nvinfo : EIATTR_MERCURY_ISA_VERSION
	.align		4
        /*0060*/ 	.byte	0x03, 0x5f
        /*0062*/ 	.short	0x0101


	//----- nvinfo : EIATTR_VRC_CTA_INIT_COUNT
	.align		4
        /*0064*/ 	.byte	0x02, 0x4a
	.zero		1
	.zero		1


	//----- nvinfo : EIATTR_EXIT_INSTR_OFFSETS
	.align		4
        /*0068*/ 	.byte	0x04, 0x1c
        /*006a*/ 	.short	(.L_45 - .L_44)


	//   ....[0]....
.L_44:
        /*006c*/ 	.word	0x00000040


	//   ....[1]....
        /*0070*/ 	.word	0x00001410


	//   ....[2]....
        /*0074*/ 	.word	0x00001450


	//----- nvinfo : EIATTR_CBANK_PARAM_SIZE
	.align		4
.L_45:
        /*0078*/ 	.byte	0x03, 0x19
        /*007a*/ 	.short	0x0020


	//----- nvinfo : EIATTR_PARAM_CBANK
	.align		4
        /*007c*/ 	.byte	0x04, 0x0a
        /*007e*/ 	.short	(.L_47 - .L_46)
	.align		4
.L_46:
        /*0080*/ 	.word	index@(.nv.constant0._ZN14implicit_fused24residual_interior_kernelIdEEvPKT_S3_iiPS1_)
        /*0084*/ 	.short	0x0380
        /*0086*/ 	.short	0x0020


	//----- nvinfo : EIATTR_SW_WAR
	.align		4
.L_47:
        /*0088*/ 	.byte	0x04, 0x36
        /*008a*/ 	.short	(.L_49 - .L_48)
.L_48:
        /*008c*/ 	.word	0x00000008
.L_49:


//--------------------- .nv.info._ZN14implicit_fused24build_tridiag_rhs_kernelIdEEvPKT_S3_S3_S3_S3_S3_S3_iiS1_S1_S1_S1_PS1_S4_S4_S4_ --------------------------
	.section	.nv.info._ZN14implicit_fused24build_tridiag_rhs_kernelIdEEvPKT_S3_S3_S3_S3_S3_S3_iiS1_S1_S1_S1_PS1_S4_S4_S4_,"",@"SHT_CUDA_INFO"
	.sectionflags	@""
	.align	4


	//----- nvinfo : EIATTR_CUDA_API_VERSION
	.align		4
        /*0000*/ 	.byte	0x04, 0x37
        /*0002*/ 	.short	(.L_51 - .L_50)
.L_50:
        /*0004*/ 	.word	0x00000082


	//----- nvinfo : EIATTR_KPARAM_INFO
	.align		4
.L_51:
        /*0008*/ 	.byte	0x04, 0x17
        /*000a*/ 	.short	(.L_53 - .L_52)
.L_52:
        /*000c*/ 	.word	0x00000000
        /*0010*/ 	.short	0x0010
        /*0012*/ 	.short	0x0078
        /*0014*/ 	.byte	0x00, 0xf5, 0x21, 0x00


	//----- nvinfo : EIATTR_KPARAM_INFO
	.align		4
.L_53:
        /*0018*/ 	.byte	0x04, 0x17
        /*001a*/ 	.short	(.L_55 - .L_54)
.L_54:
        /*001c*/ 	.word	0x00000000
        /*0020*/ 	.short	0x000f
        /*0022*/ 	.short	0x0070
        /*0024*/ 	.byte	0x00, 0xf5, 0x21, 0x00


	//----- nvinfo : EIATTR_KPARAM_INFO
	.align		4
.L_55:
        /*0028*/ 	.byte	0x04, 0x17
        /*002a*/ 	.short	(.L_57 - .L_56)
.L_56:
        /*002c*/ 	.word	0x00000000
        /*0030*/ 	.short	0x000e
        /*0032*/ 	.short	0x0068
        /*0034*/ 	.byte	0x00, 0xf5, 0x21, 0x00


	//----- nvinfo : EIATTR_KPARAM_INFO
	.align		4
.L_57:
        /*0038*/ 	.byte	0x04, 0x17
        /*003a*/ 	.short	(.L_59 - .L_58)
.L_58:
        /*003c*/ 	.word	0x00000000
        /*0040*/ 	.short	0x000d
        /*0042*/ 	.short	0x0060
        /*0044*/ 	.byte	0x00, 0xf5, 0x21, 0x00


	//----- nvinfo : EIATTR_KPARAM_INFO
	.align		4
.L_59:
        /*0048*/ 	.byte	0x04, 0x17
        /*004a*/ 	.short	(.L_61 - .L_60)
.L_60:
        /*004c*/ 	.word	0x00000000
        /*0050*/ 	.short	0x000c
        /*0052*/ 	.short	0x0058
        /*0054*/ 	.byte	0x00, 0xf0, 0x21, 0x00


	//----- nvinfo : EIATTR_KPARAM_INFO
	.align		4
.L_61:
        /*0058*/ 	.byte	0x04, 0x17
        /*005a*/ 	.short	(.L_63 - .L_62)
.L_62:
        /*005c*/ 	.word	0x00000000
        /*0060*/ 	.short	0x000b
        /*0062*/ 	.short	0x0050
        /*0064*/ 	.byte	0x00, 0xf0, 0x21, 0x00


	//----- nvinfo : EIATTR_KPARAM_INFO
	.align		4
.L_63:
        /*0068*/ 	.byte	0x04, 0x17
        /*006a*/ 	.short	(.L_65 - .L_64)
.L_64:
        /*006c*/ 	.word	0x00000000
        /*0070*/ 	.short	0x000a
        /*0072*/ 	.short	0x0048
        /*0074*/ 	.byte	0x00, 0xf0, 0x21, 0x00


	//----- nvinfo : EIATTR_KPARAM_INFO
	.align		4
.L_65:
        /*0078*/ 	.byte	0x04, 0x17
        /*007a*/ 	.short	(.L_67 - .L_66)
.L_66:
        /*007c*/ 	.word	0x00000000
        /*0080*/ 	.short	0x0009
        /*0082*/ 	.short	0x0040
        /*0084*/ 	.byte	0x00, 0xf0, 0x21, 0x00


	//----- nvinfo : EIATTR_KPARAM_INFO
	.align		4
.L_67:
        /*0088*/ 	.byte	0x04, 0x17
        /*008a*/ 	.short	(.L_69 - .L_68)
.L_68:
        /*008c*/ 	.word	0x00000000
        /*0090*/ 	.short	0x0008
        /*0092*/ 	.short	0x003c
        /*0094*/ 	.byte	0x00, 0xf0, 0x11, 0x00


	//----- nvinfo : EIATTR_KPARAM_INFO
	.align		4
.L_69:
        /*0098*/ 	.byte	0x04, 0x17
        /*009a*/ 	.short	(.L_71 - .L_70)
.L_70:
        /*009c*/ 	.word	0x00000000
        /*00a0*/ 	.short	0x0007
        /*00a2*/ 	.short	0x0038
        /*00a4*/ 	.byte	0x00, 0xf0, 0x11, 0x00


	//----- nvinfo : EIATTR_KPARAM_INFO
	.align		4
.L_71:
        /*00a8*/ 	.byte	0x04, 0x17
        /*00aa*/ 	.short	(.L_73 - .L_72)
.L_72:
        /*00ac*/ 	.word	0x00000000
        /*00b0*/ 	.short	0x0006
        /*00b2*/ 	.short	0x0030
        /*00b4*/ 	.byte	0x00, 0xf5, 0x21, 0x00


	//----- nvinfo : EIATTR_KPARAM_INFO
	.align		4
.L_73:
        /*00b8*/ 	.byte	0x04, 0x17
        /*00ba*/ 	.short	(.L_75 - .L_74)
.L_74:
        /*00bc*/ 	.word	0x00000000
        /*00c0*/ 	.short	0x0005
        /*00c2*/ 	.short	0x0028
        /*00c4*/ 	.byte	0x00, 0xf5, 0x21, 0x00


	//----- nvinfo : EIATTR_KPARAM_INFO
	.align		4
.L_75:
        /*00c8*/ 	.byte	0x04, 0x17
        /*00ca*/ 	.short	(.L_77 - .L_76)
.L_76:
        /*00cc*/ 	.word	0x00000000
        /*00d0*/ 	.short	0x0004
        /*00d2*/ 	.short	0x0020
        /*00d4*/ 	.byte	0x00, 0xf5, 0x21, 0x00


	//----- nvinfo : EIATTR_KPARAM_INFO
	.align		4
.L_77:
        /*00d8*/ 	.byte	0x04, 0x17
        /*00da*/ 	.short	(.L_79 - .L_78)
.L_78:
        /*00dc*/ 	.word	0x00000000
        /*00e0*/ 	.short	0x0003
        /*00e2*/ 	.short	0x0018
        /*00e4*/ 	.byte	0x00, 0xf5, 0x21, 0x00


	//----- nvinfo : EIATTR_KPARAM_INFO
	.align		4
.L_79:
        /*00e8*/ 	.byte	0x04, 0x17
        /*00ea*/ 	.short	(.L_81 - .L_80)
.L_80:
        /*00ec*/ 	.word	0x00000000
        /*00f0*/ 	.short	0x0002
        /*00f2*/ 	.short	0x0010
        /*00f4*/ 	.byte	0x00, 0xf5, 0x21, 0x00


	//----- nvinfo : EIATTR_KPARAM_INFO
	.align		4
.L_81:
        /*00f8*/ 	.byte	0x04, 0x17
        /*00fa*/ 	.short	(.L_83 - .L_82)
.L_82:
        /*00fc*/ 	.word	0x00000000
        /*0100*/ 	.short	0x0001
        /*0102*/ 	.short	0x0008
        /*0104*/ 	.byte	0x00, 0xf5, 0x21, 0x00


	//----- nvinfo : EIATTR_KPARAM_INFO
	.align		4
.L_83:
        /*0108*/ 	.byte	0x04, 0x17
        /*010a*/ 	.short	(.L_85 - .L_84)
.L_84:
        /*010c*/ 	.word	0x00000000
        /*0110*/ 	.short	0x0000
        /*0112*/ 	.short	0x0000
        /*0114*/ 	.byte	0x00, 0xf5, 0x21, 0x00


	//----- nvinfo : EIATTR_SPARSE_MMA_MASK
	.align		4
.L_85:
        /*0118*/ 	.byte	0x03, 0x50
        /*011a*/ 	.short	0x0000


	//----- nvinfo : EIATTR_MAXREG_COUNT
	.align		4
        /*011c*/ 	.byte	0x03, 0x1b
        /*011e*/ 	.short	0x00ff


	//----- nvinfo : EIATTR_MERCURY_ISA_VERSION
	.align		4
        /*0120*/ 	.byte	0x03, 0x5f
        /*0122*/ 	.short	0x0101


	//----- nvinfo : EIATTR_VRC_CTA_INIT_COUNT
	.align		4
        /*0124*/ 	.byte	0x02, 0x4a
	.zero		1
	.zero		1


	//----- nvinfo : EIATTR_EXIT_INSTR_OFFSETS
	.align		4
        /*0128*/ 	.byte	0x04, 0x1c
        /*012a*/ 	.short	(.L_87 - .L_86)


	//   ....[0]....
.L_86:
        /*012c*/ 	.word	0x00000040


	//   ....[1]....
        /*0130*/ 	.word	0x00000260


	//   ....[2]....
        /*0134*/ 	.word	0x00001420


	//----- nvinfo : EIATTR_CRS_STACK_SIZE
	.align		4
.L_87:
        /*0138*/ 	.byte	0x04, 0x1e
        /*013a*/ 	.short	(.L_89 - .L_88)
.L_88:
        /*013c*/ 	.word	0x00000000


	//----- nvinfo : EIATTR_CBANK_PARAM_SIZE
	.align		4
.L_89:
        /*0140*/ 	.byte	0x03, 0x19
        /*0142*/ 	.short	0x0080


	//----- nvinfo : EIATTR_PARAM_CBANK
	.align		4
        /*0144*/ 	.byte	0x04, 0x0a
        /*0146*/ 	.short	(.L_91 - .L_90)
	.align		4
.L_90:
        /*0148*/ 	.word	index@(.nv.constant0._ZN14implicit_fused24build_tridiag_rhs_kernelIdEEvPKT_S3_S3_S3_S3_S3_S3_iiS1_S1_S1_S1_PS1_S4_S4_S4_)
        /*014c*/ 	.short	0x0380
        /*014e*/ 	.short	0x0080


	//----- nvinfo : EIATTR_SW_WAR
	.align		4
.L_91:
        /*0150*/ 	.byte	0x04, 0x36
        /*0152*/ 	.short	(.L_93 - .L_92)
.L_92:
        /*0154*/ 	.word	0x00000008
.L_93:


//--------------------- .nv.info._ZN14implicit_fused22boundary_from_f_kernelIdEEvPKT_iiPS1_S4_ --------------------------
	.section	.nv.info._ZN14implicit_fused22boundary_from_f_kernelIdEEvPKT_iiPS1_S4_,"",@"SHT_CUDA_INFO"
	.sectionflags	@""
	.align	4


	//----- nvinfo : EIATTR_CUDA_API_VERSION
	.align		4
        /*0000*/ 	.byte	0x04, 0x37
        /*0002*/ 	.short	(.L_95 - .L_94)
.L_94:
        /*0004*/ 	.word	0x00000082


	//----- nvinfo : EIATTR_KPARAM_INFO
	.align		4
.L_95:
        /*0008*/ 	.byte	0x04, 0x17
        /*000a*/ 	.short	(.L_97 - .L_96)
.L_96:
        /*000c*/ 	.word	0x00000000
        /*0010*/ 	.short	0x0004
        /*0012*/ 	.short	0x0018
        /*0014*/ 	.byte	0x00, 0xf5, 0x21, 0x00


	//----- nvinfo : EIATTR_KPARAM_INFO
	.align		4
.L_97:
        /*0018*/ 	.byte	0x04, 0x17
        /*001a*/ 	.short	(.L_99 - .L_98)
.L_98:
        /*001c*/ 	.word	0x00000000
        /*0020*/ 	.short	0x0003
        /*0022*/ 	.short	0x0010
        /*0024*/ 	.byte	0x00, 0xf5, 0x21, 0x00


	//----- nvinfo : EIATTR_KPARAM_INFO
	.align		4
.L_99:
        /*0028*/ 	.byte	0x04, 0x17
        /*002a*/ 	.short	(.L_101 - .L_100)
.L_100:
        /*002c*/ 	.word	0x00000000
        /*0030*/ 	.short	0x0002
        /*0032*/ 	.short	0x000c
        /*0034*/ 	.byte	0x00, 0xf0, 0x11, 0x00


	//----- nvinfo : EIATTR_KPARAM_INFO
	.align		4
.L_101:
        /*0038*/ 	.byte	0x04, 0x17
        /*003a*/ 	.short	(.L_103 - .L_102)
.L_102:
        /*003c*/ 	.word	0x00000000
        /*0040*/ 	.short	0x0001
        /*0042*/ 	.short	0x0008
        /*0044*/ 	.byte	0x00, 0xf0, 0x11, 0x00


	//----- nvinfo : EIATTR_KPARAM_INFO
	.align		4
.L_103:
        /*0048*/ 	.byte	0x04, 0x17
        /*004a*/ 	.short	(.L_105 - .L_104)
.L_104:
        /*004c*/ 	.word	0x00000000
        /*0050*/ 	.short	0x0000
        /*0052*/ 	.short	0x0000
        /*0054*/ 	.byte	0x00, 0xf5, 0x21, 0x00


	//----- nvinfo : EIATTR_SPARSE_MMA_MASK
	.align		4
.L_105:
        /*0058*/ 	.byte	0x03, 0x50
        /*005a*/ 	.short	0x0000


	//----- nvinfo : EIATTR_MAXREG_COUNT
	.align		4
        /*005c*/ 	.byte	0x03, 0x1b
        /*005e*/ 	.short	0x00ff


	//----- nvinfo : EIATTR_MERCURY_ISA_VERSION
	.align		4
        /*0060*/ 	.byte	0x03, 0x5f
        /*0062*/ 	.short	0x0101


	//----- nvinfo : EIATTR_VRC_CTA_INIT_COUNT
	.align		4
        /*0064*/ 	.byte	0x02, 0x4a
	.zero		1
	.zero		1


	//----- nvinfo : EIATTR_EXIT_INSTR_OFFSETS
	.align		4
        /*0068*/ 	.byte	0x04, 0x1c
        /*006a*/ 	.short	(.L_107 - .L_106)


	//   ....[0]....
.L_106:
        /*006c*/ 	.word	0x00000070


	//   ....[1]....
        /*0070*/ 	.word	0x00000170


	//----- nvinfo : EIATTR_CBANK_PARAM_SIZE
	.align		4
.L_107:
        /*0074*/ 	.byte	0x03, 0x19
        /*0076*/ 	.short	0x0020


	//----- nvinfo : EIATTR_PARAM_CBANK
	.align		4
        /*0078*/ 	.byte	0x04, 0x0a
        /*007a*/ 	.short	(.L_109 - .L_108)
	.align		4
.L_108:
        /*007c*/ 	.word	index@(.nv.constant0._ZN14implicit_fused22boundary_from_f_kernelIdEEvPKT_iiPS1_S4_)
        /*0080*/ 	.short	0x0380
        /*0082*/ 	.short	0x0020


	//----- nvinfo : EIATTR_SW_WAR
	.align		4
.L_109:
        /*0084*/ 	.byte	0x04, 0x36
        /*0086*/ 	.short	(.L_111 - .L_110)
.L_110:
        /*0088*/ 	.word	0x00000008
.L_111:


//--------------------- .nv.info._ZN14implicit_fused14moments_kernelIdEEvPKT_S3_iiS1_PS1_S4_S4_ --------------------------
	.section	.nv.info._ZN14implicit_fused14moments_kernelIdEEvPKT_S3_iiS1_PS1_S4_S4_,"",@"SHT_CUDA_INFO"
	.sectionflags	@""
	.align	4


	//----- nvinfo : EIATTR_CUDA_API_VERSION
	.align		4
        /*0000*/ 	.byte	0x04, 0x37
        /*0002*/ 	.short	(.L_113 - .L_112)
.L_112:
        /*0004*/ 	.word	0x00000082


	//----- nvinfo : EIATTR_KPARAM_INFO
	.align		4
.L_113:
        /*0008*/ 	.byte	0x04, 0x17
        /*000a*/ 	.short	(.L_115 - .L_114)
.L_114:
        /*000c*/ 	.word	0x00000000
        /*0010*/ 	.short	0x0007
        /*0012*/ 	.short	0x0030
        /*0014*/ 	.byte	0x00, 0xf5, 0x21, 0x00


	//----- nvinfo : EIATTR_KPARAM_INFO
	.align		4
.L_115:
        /*0018*/ 	.byte	0x04, 0x17
        /*001a*/ 	.short	(.L_117 - .L_116)
.L_116:
        /*001c*/ 	.word	0x00000000
        /*0020*/ 	.short	0x0006
        /*0022*/ 	.short	0x0028
        /*0024*/ 	.byte	0x00, 0xf5, 0x21, 0x00


	//----- nvinfo : EIATTR_KPARAM_INFO
	.align		4
.L_117:
        /*0028*/ 	.byte	0x04, 0x17
        /*002a*/ 	.short	(.L_119 - .L_118)
.L_118:
        /*002c*/ 	.word	0x00000000
        /*0030*/ 	.short	0x0005
        /*0032*/ 	.short	0x0020
        /*0034*/ 	.byte	0x00, 0xf5, 0x21, 0x00


	//----- nvinfo : EIATTR_KPARAM_INFO
	.align		4
.L_119:
        /*0038*/ 	.byte	0x04, 0x17
        /*003a*/ 	.short	(.L_121 - .L_120)
.L_120:
        /*003c*/ 	.word	0x00000000
        /*0040*/ 	.short	0x0004
        /*0042*/ 	.short	0x0018
        /*0044*/ 	.byte	0x00, 0xf0, 0x21, 0x00


	//----- nvinfo : EIATTR_KPARAM_INFO
	.align		4
.L_121:
        /*0048*/ 	.byte	0x04, 0x17
        /*004a*/ 	.short	(.L_123 - .L_122)
.L_122:
        /*004c*/ 	.word	0x00000000
        /*0050*/ 	.short	0x0003
        /*0052*/ 	.short	0x0014
        /*0054*/ 	.byte	0x00, 0xf0, 0x11, 0x00


	//----- nvinfo : EIATTR_KPARAM_INFO
	.align		4
.L_123:
        /*0058*/ 	.byte	0x04, 0x17
        /*005a*/ 	.short	(.L_125 - .L_124)
.L_124:
        /*005c*/ 	.word	0x00000000
        /*0060*/ 	.short	0x0002
        /*0062*/ 	.short	0x0010
        /*0064*/ 	.byte	0x00, 0xf0, 0x11, 0x00


	//----- nvinfo : EIATTR_KPARAM_INFO
	.align		4
.L_125:
        /*0068*/ 	.byte	0x04, 0x17
        /*006a*/ 	.short	(.L_127 - .L_126)
.L_126:
        /*006c*/ 	.word	0x00000000
        /*0070*/ 	.short	0x0001
        /*0072*/ 	.short	0x0008
        /*0074*/ 	.byte	0x00, 0xf5, 0x21, 0x00


	//----- nvinfo : EIATTR_KPARAM_INFO
	.align		4
.L_127:
        /*0078*/ 	.byte	0x04, 0x17
        /*007a*/ 	.short	(.L_129 - .L_128)
.L_128:
        /*007c*/ 	.word	0x00000000
        /*0080*/ 	.short	0x0000
        /*0082*/ 	.short	0x0000
        /*0084*/ 	.byte	0x00, 0xf5, 0x21, 0x00


	//----- nvinfo : EIATTR_SPARSE_MMA_MASK
	.align		4
.L_129:
        /*0088*/ 	.byte	0x03, 0x50
        /*008a*/ 	.short	0x0000


	//----- nvinfo : EIATTR_MAXREG_COUNT
	.align		4
        /*008c*/ 	.byte	0x03, 0x1b
        /*008e*/ 	.short	0x00ff


	//----- nvinfo : EIATTR_NUM_BARRIERS
	.align		4
        /*0090*/ 	.byte	0x02, 0x4c
        /*0092*/ 	.byte	0x01
	.zero		1


	//----- nvinfo : EIATTR_MERCURY_ISA_VERSION
	.align		4
        /*0094*/ 	.byte	0x03, 0x5f
        /*0096*/ 	.short	0x0101


	//----- nvinfo : EIATTR_VRC_CTA_INIT_COUNT
	.align		4
        /*0098*/ 	.byte	0x02, 0x4a
	.zero		1
	.zero		1


	//----- nvinfo : EIATTR_EXIT_INSTR_OFFSETS
	.align		4
        /*009c*/ 	.byte	0x04, 0x1c
        /*009e*/ 	.short	(.L_131 - .L_130)


	//   ....[0]....
.L_130:
        /*00a0*/ 	.word	0x00000040


	//   ....[1]....
        /*00a4*/ 	.word	0x00000480


	//   ....[2]....
        /*00a8*/ 	.word	0x000008c0


	//----- nvinfo : EIATTR_CRS_STACK_SIZE
	.align		4
.L_131:
        /*00ac*/ 	.byte	0x04, 0x1e
        /*00ae*/ 	.short	(.L_133 - .L_132)
.L_132:
        /*00b0*/ 	.word	0x00000000


	//----- nvinfo : EIATTR_CBANK_PARAM_SIZE
	.align		4
.L_133:
        /*00b4*/ 	.byte	0x03, 0x19
        /*00b6*/ 	.short	0x0038


	//----- nvinfo : EIATTR_PARAM_CBANK
	.align		4
        /*00b8*/ 	.byte	0x04, 0x0a
        /*00ba*/ 	.short	(.L_135 - .L_134)
	.align		4
.L_134:
        /*00bc*/ 	.word	index@(.nv.constant0._ZN14implicit_fused14moments_kernelIdEEvPKT_S3_iiS1_PS1_S4_S4_)
        /*00c0*/ 	.short	0x0380
        /*00c2*/ 	.short	0x0038


	//----- nvinfo : EIATTR_SW_WAR
	.align		4
.L_135:
        /*00c4*/ 	.byte	0x04, 0x36
        /*00c6*/ 	.short	(.L_137 - .L_136)
.L_136:
        /*00c8*/ 	.word	0x00000008
.L_137:


//--------------------- .nv.callgraph             --------------------------
	.section	.nv.callgraph,"",@"SHT_CUDA_CALLGRAPH"
	.align	4
	.sectionentsize	8
	.align		4
        /*0000*/ 	.word	0x00000000
	.align		4
        /*0004*/ 	.word	0xffffffff
	.align		4
        /*0008*/ 	.word	0x00000000
	.align		4
        /*000c*/ 	.word	0xfffffffe
	.align		4
        /*0010*/ 	.word	0x00000000
	.align		4
        /*0014*/ 	.word	0xfffffffd
	.align		4
        /*0018*/ 	.word	0x00000000
	.align		4
        /*001c*/ 	.word	0xfffffffc


//--------------------- .text._ZN14implicit_fused24residual_interior_kernelIdEEvPKT_S3_iiPS1_ --------------------------
	.section	.text._ZN14implicit_fused24residual_interior_kernelIdEEvPKT_S3_iiPS1_,"ax",@progbits
	.align	128
        .global         _ZN14implicit_fused24residual_interior_kernelIdEEvPKT_S3_iiPS1_
        .type           _ZN14implicit_fused24residual_interior_kernelIdEEvPKT_S3_iiPS1_,@function
        .size           _ZN14implicit_fused24residual_interior_kernelIdEEvPKT_S3_iiPS1_,(.L_x_55 - _ZN14implicit_fused24residual_interior_kernelIdEEvPKT_S3_iiPS1_)
        .other          _ZN14implicit_fused24residual_interior_kernelIdEEvPKT_S3_iiPS1_,@"STO_CUDA_ENTRY STV_DEFAULT"
_ZN14implicit_fused24residual_interior_kernelIdEEvPKT_S3_iiPS1_:
.text._ZN14implicit_fused24residual_interior_kernelIdEEvPKT_S3_iiPS1_:
[----:B------:R-:W-:Y:S01]  /*0000*/  LDC R1, c[0x0][0x37c] ;  /* 0x0000df00ff017b82 */ /* 0x000fe20000000800 */
[----:B------:R-:W0:Y:S07]  /*0010*/  S2R R0, SR_CTAID.X ;  /* 0x0000000000007919 */ /* 0x000e2e0000002500 */
[----:B------:R-:W0:Y:S02]  /*0020*/  LDC R3, c[0x0][0x394] ;  /* 0x0000e500ff037b82 */ /* 0x000e240000000800 */
[----:B0-----:R-:W-:-:S13]  /*0030*/  ISETP.GE.AND P0, PT, R0, R3, PT ;  /* 0x000000030000720c */ /* 0x001fda0003f06270 */
[----:B------:R-:W-:Y:S05]  /*0040*/  @P0 EXIT ;  /* 0x000000000000094d */ /* 0x000fea0003800000 */
[----:B------:R-:W0:Y:S01]  /*0050*/  LDCU UR5, c[0x0][0x390] ;  /* 0x00007200ff0577ac */ /* 0x000e220008000800 */
[----:B------:R-:W-:Y:S01]  /*0060*/  CS2R R16, SRZ ;  /* 0x0000000000107805 */ /* 0x000fe2000001ff00 */
[----:B------:R-:W1:Y:S01]  /*0070*/  LDCU.64 UR8, c[0x0][0x358] ;  /* 0x00006b00ff0877ac */ /* 0x000e620008000a00 */
[----:B0-----:R-:W-:-:S09]  /*0080*/  UISETP.GE.AND UP0, UPT, UR5, 0x3, UPT ;  /* 0x000000030500788c */ /* 0x001fd2000bf06270 */
[----:B-1----:R-:W-:Y:S05]  /*0090*/  BRA.U !UP0, `(.L_x_0) ;  /* 0x0000001108d47547 */ /* 0x002fea000b800000 */
[----:B------:R-:W-:Y:S01]  /*00a0*/  UIADD3 UR4, UPT, UPT, UR5, -0x2, URZ ;  /* 0xfffffffe05047890 */ /* 0x000fe2000fffe0ff */
[----:B------:R-:W-:Y:S01]  /*00b0*/  IMAD.MOV.U32 R26, RZ, RZ, 0x1 ;  /* 0x00000001ff1a7424 */ /* 0x000fe200078e00ff */
[----:B------:R-:W-:Y:S01]  /*00c0*/  UIADD3 UR5, UPT, UPT, UR5, -0x3, URZ ;  /* 0xfffffffd05057890 */ /* 0x000fe2000fffe0ff */
[----:B------:R-:W-:Y:S01]  /*00d0*/  CS2R R16, SRZ ;  /* 0x0000000000107805 */ /* 0x000fe2000001ff00 */
[----:B------:R-:W-:Y:S02]  /*00e0*/  ULOP3.LUT UR6, UR4, 0xf, URZ, 0xc0, !UPT ;  /* 0x0000000f04067892 */ /* 0x000fe4000f8ec0ff */
[----:B------:R-:W-:-:S09]  /*00f0*/  UISETP.GE.U32.AND UP0, UPT, UR5, 0xf, UPT ;  /* 0x0000000f0500788c */ /* 0x000fd2000bf06070 */
[----:B------:R-:W-:Y:S05]  /*0100*/  BRA.U !UP0, `(.L_x_1) ;  /* 0x0000000908747547 */ /* 0x000fea000b800000 */
[----:B------:R-:W0:Y:S01]  /*0110*/  LDC.64 R4, c[0x0][0x380] ;  /* 0x0000e000ff047b82 */ /* 0x000e220000000a00 */
[----:B------:R-:W-:Y:S01]  /*0120*/  ULOP3.LUT UR5, UR4, 0xfffffff0, URZ, 0xc0, !UPT ;  /* 0xfffffff004057892 */ /* 0x000fe2000f8ec0ff */
[----:B------:R-:W-:Y:S01]  /*0130*/  IADD3 R2, PT, PT, R0, R3, RZ ;  /* 0x0000000300027210 */ /* 0x000fe20007ffe0ff */
[----:B------:R-:W-:Y:S01]  /*0140*/  IMAD.MOV.U32 R26, RZ, RZ, RZ ;  /* 0x000000ffff1a7224 */ /* 0x000fe200078e00ff */
[----:B------:R-:W-:Y:S01]  /*0150*/  CS2R R16, SRZ ;  /* 0x0000000000107805 */ /* 0x000fe2000001ff00 */
[----:B------:R-:W-:-:S03]  /*0160*/  UIADD3 UR5, UPT, UPT, -UR5, URZ, URZ ;  /* 0x000000ff05057290 */ /* 0x000fc6000fffe1ff */
[----:B------:R-:W1:Y:S09]  /*0170*/  LDC.64 R6, c[0x0][0x388] ;  /* 0x0000e200ff067b82 */ /* 0x000e720000000a00 */
.L_x_2:
[----:B-1----:R-:W-:-:S04]  /*0180*/  IMAD.WIDE R28, R2, 0x8, R6 ;  /* 0x00000008021c7825 */ /* 0x002fc800078e0206 */
[----:B0-----:R-:W-:Y:S01]  /*0190*/  IMAD.WIDE R8, R2, 0x8, R4 ;  /* 0x0000000802087825 */ /* 0x001fe200078e0204 */
[----:B------:R-:W2:Y:S04]  /*01a0*/  LDG.E.64.CONSTANT R18, desc[UR8][R28.64] ;  /* 0x000000081c127981 */ /* 0x000ea8000c1e9b00 */
[----:B------:R-:W2:Y:S01]  /*01b0*/  LDG.E.64.CONSTANT R20, desc[UR8][R8.64] ;  /* 0x0000000808147981 */ /* 0x000ea2000c1e9b00 */
[----:B------:R-:W-:-:S04]  /*01c0*/  IMAD.WIDE R12, R3, 0x8, R28 ;  /* 0x00000008030c7825 */ /* 0x000fc800078e021c */
[C---:B------:R-:W-:Y:S01]  /*01d0*/  IMAD.WIDE R22, R3.reuse, 0x8, R8 ;  /* 0x0000000803167825 */ /* 0x040fe200078e0208 */
[----:B------:R-:W3:Y:S04]  /*01e0*/  LDG.E.64.CONSTANT R10, desc[UR8][R12.64] ;  /* 0x000000080c0a7981 */ /* 0x000ee8000c1e9b00 */
[----:B------:R0:W3:Y:S01]  /*01f0*/  LDG.E.64.CONSTANT R8, desc[UR8][R22.64] ;  /* 0x0000000816087981 */ /* 0x0000e2000c1e9b00 */
[----:B------:R-:W-:-:S05]  /*0200*/  IMAD.WIDE R24, R3, 0x8, R12 ;  /* 0x0000000803187825 */ /* 0x000fca00078e020c */
[----:B------:R1:W4:Y:S01]  /*0210*/  LDG.E.64.CONSTANT R14, desc[UR8][R24.64] ;  /* 0x00000008180e7981 */ /* 0x000322000c1e9b00 */
[----:B0-----:R-:W-:-:S05]  /*0220*/  IMAD.WIDE R22, R3, 0x8, R22 ;  /* 0x0000000803167825 */ /* 0x001fca00078e0216 */
[----:B------:R0:W4:Y:S01]  /*0230*/  LDG.E.64.CONSTANT R12, desc[UR8][R22.64] ;  /* 0x00000008160c7981 */ /* 0x000122000c1e9b00 */
[----:B-1----:R-:W-:-:S04]  /*0240*/  IMAD.WIDE R24, R3, 0x8, R24 ;  /* 0x0000000803187825 */ /* 0x002fc800078e0218 */
[----:B------:R-:W-:-:S04]  /*0250*/  IMAD.WIDE R28, R3, 0x8, R22 ;  /* 0x00000008031c7825 */ /* 0x000fc800078e0216 */
[----:B0-----:R-:W-:Y:S01]  /*0260*/  IMAD.WIDE R22, R3, 0x8, R28 ;  /* 0x0000000803167825 */ /* 0x001fe200078e021c */
[----:B--2---:R-:W-:-:S08]  /*0270*/  DADD R20, R18, -R20 ;  /* 0x0000000012147229 */ /* 0x004fd00000000814 */
[----:B------:R-:W-:Y:S02]  /*0280*/  DADD R18, -RZ, |R20| ;  /* 0x00000000ff127229 */ /* 0x000fe40000000514 */
[----:B------:R-:W-:Y:S02]  /*0290*/  DSETP.GT.AND P0, PT, |R20|, R16, PT ;  /* 0x000000101400722a */ /* 0x000fe40003f04200 */
[----:B---3--:R-:W-:Y:S01]  /*02a0*/  DADD R10, R10, -R8 ;  /* 0x000000000a0a7229 */ /* 0x008fe20000000808 */
[----:B------:R-:W2:Y:S05]  /*02b0*/  LDG.E.64.CONSTANT R8, desc[UR8][R28.64] ;  /* 0x000000081c087981 */ /* 0x000eaa000c1e9b00 */
[----:B------:R-:W-:-:S02]  /*02c0*/  FSEL R20, R18, R16, P0 ;  /* 0x0000001012147208 */ /* 0x000fc40000000000 */
[----:B------:R-:W-:Y:S02]  /*02d0*/  FSEL R21, R19, R17, P0 ;  /* 0x0000001113157208 */ /* 0x000fe40000000000 */
[----:B------:R0:W2:Y:S01]  /*02e0*/  LDG.E.64.CONSTANT R16, desc[UR8][R24.64] ;  /* 0x0000000818107981 */ /* 0x0000a2000c1e9b00 */
[----:B----4-:R-:W-:-:S03]  /*02f0*/  DADD R14, R14, -R12 ;  /* 0x000000000e0e7229 */ /* 0x010fc6000000080c */
[----:B------:R-:W3:Y:S01]  /*0300*/  LDG.E.64.CONSTANT R18, desc[UR8][R22.64] ;  /* 0x0000000816127981 */ /* 0x000ee2000c1e9b00 */
[----:B0-----:R-:W-:-:S05]  /*0310*/  IMAD.WIDE R24, R3, 0x8, R24 ;  /* 0x0000000803187825 */ /* 0x001fca00078e0218 */
[----:B------:R0:W3:Y:S01]  /*0320*/  LDG.E.64.CONSTANT R12, desc[UR8][R24.64] ;  /* 0x00000008180c7981 */ /* 0x0000e2000c1e9b00 */
[----:B------:R-:W-:Y:S02]  /*0330*/  DSETP.GT.AND P0, PT, |R10|, R20, PT ;  /* 0x000000140a00722a */ /* 0x000fe40003f04200 */
[----:B------:R-:W-:-:S10]  /*0340*/  DADD R10, -RZ, |R10| ;  /* 0x00000000ff0a7229 */ /* 0x000fd4000000050a */
[----:B------:R-:W-:Y:S02]  /*0350*/  FSEL R10, R10, R20, P0 ;  /* 0x000000140a0a7208 */ /* 0x000fe40000000000 */
[----:B------:R-:W-:-:S06]  /*0360*/  FSEL R11, R11, R21, P0 ;  /* 0x000000150b0b7208 */ /* 0x000fcc0000000000 */
[----:B------:R-:W-:Y:S02]  /*0370*/  DSETP.GT.AND P0, PT, |R14|, R10, PT ;  /* 0x0000000a0e00722a */ /* 0x000fe40003f04200 */
[----:B------:R-:W-:Y:S01]  /*0380*/  DADD R14, -RZ, |R14| ;  /* 0x00000000ff0e7229 */ /* 0x000fe2000000050e */
[----:B0-----:R-:W-:-:S04]  /*0390*/  IMAD.WIDE R24, R3, 0x8, R24 ;  /* 0x0000000803187825 */ /* 0x001fc800078e0218 */
[----:B------:R-:W-:-:S05]  /*03a0*/  IMAD.WIDE R28, R3, 0x8, R22 ;  /* 0x00000008031c7825 */ /* 0x000fca00078e0216 */
[----:B------:R-:W-:Y:S02]  /*03b0*/  FSEL R20, R14, R10, P0 ;  /* 0x0000000a0e147208 */ /* 0x000fe40000000000 */
[----:B------:R-:W-:Y:S02]  /*03c0*/  FSEL R21, R15, R11, P0 ;  /* 0x0000000b0f157208 */ /* 0x000fe40000000000 */
[----:B------:R0:W4:Y:S01]  /*03d0*/  LDG.E.64.CONSTANT R10, desc[UR8][R24.64] ;  /* 0x00000008180a7981 */ /* 0x000122000c1e9b00 */
[----:B------:R-:W-:-:S05]  /*03e0*/  IMAD.WIDE R22, R3, 0x8, R28 ;  /* 0x0000000803167825 */ /* 0x000fca00078e021c */
[----:B------:R-:W5:Y:S01]  /*03f0*/  LDG.E.64.CONSTANT R14, desc[UR8][R22.64] ;  /* 0x00000008160e7981 */ /* 0x000f62000c1e9b00 */
[----:B0-----:R-:W-:Y:S01]  /*0400*/  IMAD.WIDE R24, R3, 0x8, R24 ;  /* 0x0000000803187825 */ /* 0x001fe200078e0218 */
[----:B--2---:R-:W-:Y:S02]  /*0410*/  DADD R16, R16, -R8 ;  /* 0x0000000010107229 */ /* 0x004fe40000000808 */
[----:B------:R-:W4:Y:S01]  /*0420*/  LDG.E.64.CONSTANT R8, desc[UR8][R28.64] ;  /* 0x000000081c087981 */ /* 0x000f22000c1e9b00 */
[----:B---3--:R-:W-:-:S03]  /*0430*/  DADD R18, R12, -R18 ;  /* 0x000000000c127229 */ /* 0x008fc60000000812 */
[----:B------:R0:W5:Y:S02]  /*0440*/  LDG.E.64.CONSTANT R12, desc[UR8][R24.64] ;  /* 0x00000008180c7981 */ /* 0x000164000c1e9b00 */
        /* <DEDUP_REMOVED lines=10> */
[----:B------:R0:W2:Y:S01]  /*04f0*/  LDG.E.64.CONSTANT R16, desc[UR8][R24.64] ;  /* 0x0000000818107981 */ /* 0x0000a2000c1e9b00 */
[----:B------:R-:W-:-:S04]  /*0500*/  IMAD.WIDE R22, R3, 0x8, R28 ;  /* 0x0000000803167825 */ /* 0x000fc800078e021c */
[----:B0-----:R-:W-:-:S05]  /*0510*/  IMAD.WIDE R24, R3, 0x8, R24 ;  /* 0x0000000803187825 */ /* 0x001fca00078e0218 */
[----:B------:R0:W3:Y:S01]  /*0520*/  LDG.E.64.CONSTANT R18, desc[UR8][R24.64] ;  /* 0x0000000818127981 */ /* 0x0000e2000c1e9b00 */
[----:B----4-:R-:W-:-:S03]  /*0530*/  DADD R10, R10, -R8 ;  /* 0x000000000a0a7229 */ /* 0x010fc60000000808 */
[----:B------:R1:W2:Y:S01]  /*0540*/  LDG.E.64.CONSTANT R8, desc[UR8][R28.64] ;  /* 0x000000081c087981 */ /* 0x0002a2000c1e9b00 */
[----:B-----5:R-:W-:-:S03]  /*0550*/  DADD R14, R12, -R14 ;  /* 0x000000000c0e7229 */ /* 0x020fc6000000080e */
        /* <DEDUP_REMOVED lines=8> */
[----:B-1----:R-:W-:-:S05]  /*05e0*/  IMAD.WIDE R28, R3, 0x8, R22 ;  /* 0x00000008031c7825 */ /* 0x002fca00078e0216 */
[----:B------:R-:W-:Y:S02]  /*05f0*/  FSEL R20, R14, R10, P0 ;  /* 0x0000000a0e147208 */ /* 0x000fe40000000000 */
[----:B------:R-:W-:Y:S02]  /*0600*/  FSEL R21, R15, R11, P0 ;  /* 0x0000000b0f157208 */ /* 0x000fe40000000000 */
[----:B------:R-:W5:Y:S01]  /*0610*/  LDG.E.64.CONSTANT R10, desc[UR8][R28.64] ;  /* 0x000000081c0a7981 */ /* 0x000f62000c1e9b00 */
[C---:B----4-:R-:W-:Y:S01]  /*0620*/  IMAD.WIDE R22, R3.reuse, 0x8, R28 ;  /* 0x0000000803167825 */ /* 0x050fe200078e021c */
[----:B--2---:R-:W-:Y:S02]  /*0630*/  DADD R16, R16, -R8 ;  /* 0x0000000010107229 */ /* 0x004fe40000000808 */
[----:B------:R0:W5:Y:S02]  /*0640*/  LDG.E.64.CONSTANT R8, desc[UR8][R24.64] ;  /* 0x0000000818087981 */ /* 0x000164000c1e9b00 */
[----:B0-----:R-:W-:Y:S01]  /*0650*/  IMAD.WIDE R24, R3, 0x8, R24 ;  /* 0x0000000803187825 */ /* 0x001fe200078e0218 */
[----:B---3--:R-:W-:-:S04]  /*0660*/  DADD R18, R18, -R12 ;  /* 0x0000000012127229 */ /* 0x008fc8000000080c */
[----:B------:R-:W2:Y:S04]  /*0670*/  LDG.E.64.CONSTANT R14, desc[UR8][R24.64] ;  /* 0x00000008180e7981 */ /* 0x000ea8000c1e9b00 */
[----:B------:R-:W2:Y:S01]  /*0680*/  LDG.E.64.CONSTANT R12, desc[UR8][R22.64] ;  /* 0x00000008160c7981 */ /* 0x000ea2000c1e9b00 */
[----:B------:R-:W-:Y:S02]  /*0690*/  DSETP.GT.AND P0, PT, |R16|, R20, PT ;  /* 0x000000141000722a */ /* 0x000fe40003f04200 */
[----:B------:R-:W-:Y:S01]  /*06a0*/  DADD R16, -RZ, |R16| ;  /* 0x00000000ff107229 */ /* 0x000fe20000000510 */
[----:B------:R-:W-:-:S09]  /*06b0*/  IMAD.WIDE R28, R3, 0x8, R22 ;  /* 0x00000008031c7825 */ /* 0x000fd200078e0216 */
[----:B------:R-:W-:Y:S02]  /*06c0*/  FSEL R16, R16, R20, P0 ;  /* 0x0000001410107208 */ /* 0x000fe40000000000 */
[----:B------:R-:W-:Y:S01]  /*06d0*/  FSEL R17, R17, R21, P0 ;  /* 0x0000001511117208 */ /* 0x000fe20000000000 */
[----:B------:R-:W-:-:S05]  /*06e0*/  IMAD.WIDE R20, R3, 0x8, R24 ;  /* 0x0000000803147825 */ /* 0x000fca00078e0218 */
[----:B------:R0:W3:Y:S01]  /*06f0*/  LDG.E.64.CONSTANT R24, desc[UR8][R20.64] ;  /* 0x0000000814187981 */ /* 0x0000e2000c1e9b00 */
[----:B------:R-:W-:Y:S02]  /*0700*/  DSETP.GT.AND P0, PT, |R18|, R16, PT ;  /* 0x000000101200722a */ /* 0x000fe40003f04200 */
[----:B------:R-:W-:Y:S01]  /*0710*/  DADD R18, -RZ, |R18| ;  /* 0x00000000ff127229 */ /* 0x000fe20000000512 */
[----:B0-----:R-:W-:-:S09]  /*0720*/  IMAD.WIDE R20, R3, 0x8, R20 ;  /* 0x0000000803147825 */ /* 0x001fd200078e0214 */
[----:B------:R-:W-:Y:S02]  /*0730*/  FSEL R16, R18, R16, P0 ;  /* 0x0000001012107208 */ /* 0x000fe40000000000 */
[----:B------:R-:W-:Y:S01]  /*0740*/  FSEL R17, R19, R17, P0 ;  /* 0x0000001113117208 */ /* 0x000fe20000000000 */
[----:B------:R-:W-:-:S05]  /*0750*/  IMAD.WIDE R18, R3, 0x8, R28 ;  /* 0x0000000803127825 */ /* 0x000fca00078e021c */
[----:B------:R-:W4:Y:S01]  /*0760*/  LDG.E.64.CONSTANT R22, desc[UR8][R18.64] ;  /* 0x0000000812167981 */ /* 0x000f22000c1e9b00 */
[----:B-----5:R-:W-:-:S03]  /*0770*/  DADD R8, R8, -R10 ;  /* 0x0000000008087229 */ /* 0x020fc6000000080a */
[----:B------:R0:W3:Y:S01]  /*0780*/  LDG.E.64.CONSTANT R10, desc[UR8][R28.64] ;  /* 0x000000081c0a7981 */ /* 0x0000e2000c1e9b00 */
[----:B--2---:R-:W-:-:S03]  /*0790*/  DADD R12, R14, -R12 ;  /* 0x000000000e0c7229 */ /* 0x004fc6000000080c */
[----:B------:R-:W4:Y:S01]  /*07a0*/  LDG.E.64.CONSTANT R14, desc[UR8][R20.64] ;  /* 0x00000008140e7981 */ /* 0x000f22000c1e9b00 */
[----:B------:R-:W-:Y:S02]  /*07b0*/  DSETP.GT.AND P0, PT, |R8|, R16, PT ;  /* 0x000000100800722a */ /* 0x000fe40003f04200 */
[----:B------:R-:W-:Y:S01]  /*07c0*/  DADD R8, -RZ, |R8| ;  /* 0x00000000ff087229 */ /* 0x000fe20000000508 */
[----:B0-----:R-:W-:-:S09]  /*07d0*/  IMAD.WIDE R28, R3, 0x8, R18 ;  /* 0x00000008031c7825 */ /* 0x001fd200078e0212 */
[----:B------:R-:W-:Y:S02]  /*07e0*/  FSEL R8, R8, R16, P0 ;  /* 0x0000001008087208 */ /* 0x000fe40000000000 */
[----:B------:R-:W-:Y:S01]  /*07f0*/  FSEL R9, R9, R17, P0 ;  /* 0x0000001109097208 */ /* 0x000fe20000000000 */
[----:B------:R-:W-:-:S05]  /*0800*/  IMAD.WIDE R16, R3, 0x8, R20 ;  /* 0x0000000803107825 */ /* 0x000fca00078e0214 */
[----:B------:R-:W-:Y:S01]  /*0810*/  DSETP.GT.AND P0, PT, |R12|, R8, PT ;  /* 0x000000080c00722a */ /* 0x000fe20003f04200 */
[----:B------:R-:W2:Y:S01]  /*0820*/  LDG.E.64.CONSTANT R20, desc[UR8][R16.64] ;  /* 0x0000000810147981 */ /* 0x000ea2000c1e9b00 */
[----:B------:R-:W-:-:S10]  /*0830*/  DADD R12, -RZ, |R12| ;  /* 0x00000000ff0c7229 */ /* 0x000fd4000000050c */
[----:B------:R-:W-:Y:S02]  /*0840*/  FSEL R8, R12, R8, P0 ;  /* 0x000000080c087208 */ /* 0x000fe40000000000 */
[----:B------:R-:W-:Y:S01]  /*0850*/  FSEL R9, R13, R9, P0 ;  /* 0x000000090d097208 */ /* 0x000fe20000000000 */
[----:B------:R-:W-:-:S05]  /*0860*/  IMAD.WIDE R12, R3, 0x8, R16 ;  /* 0x00000008030c7825 */ /* 0x000fca00078e0210 */
[----:B------:R0:W5:Y:S02]  /*0870*/  LDG.E.64.CONSTANT R16, desc[UR8][R12.64] ;  /* 0x000000080c107981 */ /* 0x000164000c1e9b00 */
[----:B0-----:R-:W-:-:S06]  /*0880*/  IMAD.WIDE R12, R3, 0x8, R12 ;  /* 0x00000008030c7825 */ /* 0x001fcc00078e020c */
[----:B------:R-:W5:Y:S01]  /*0890*/  LDG.E.64.CONSTANT R12, desc[UR8][R12.64] ;  /* 0x000000080c0c7981 */ /* 0x000f62000c1e9b00 */
[----:B---3--:R-:W-:-:S03]  /*08a0*/  DADD R24, R24, -R10 ;  /* 0x0000000018187229 */ /* 0x008fc6000000080a */
[----:B------:R0:W2:Y:S02]  /*08b0*/  LDG.E.64.CONSTANT R10, desc[UR8][R28.64] ;  /* 0x000000081c0a7981 */ /* 0x0000a4000c1e9b00 */
[----:B0-----:R-:W-:-:S05]  /*08c0*/  IMAD.WIDE R28, R3, 0x8, R28 ;  /* 0x00000008031c7825 */ /* 0x001fca00078e021c */
[----:B------:R-:W5:Y:S01]  /*08d0*/  LDG.E.64.CONSTANT R18, desc[UR8][R28.64] ;  /* 0x000000081c127981 */ /* 0x000f62000c1e9b00 */
[----:B----4-:R-:W-:Y:S01]  /*08e0*/  DADD R22, R14, -R22 ;  /* 0x000000000e167229 */ /* 0x010fe20000000816 */
[----:B------:R-:W-:-:S06]  /*08f0*/  IMAD.WIDE R14, R3, 0x8, R28 ;  /* 0x00000008030e7825 */ /* 0x000fcc00078e021c */
[----:B------:R-:W3:Y:S01]  /*0900*/  LDG.E.64.CONSTANT R14, desc[UR8][R14.64] ;  /* 0x000000080e0e7981 */ /* 0x000ee2000c1e9b00 */
[----:B------:R-:W-:Y:S02]  /*0910*/  DSETP.GT.AND P0, PT, |R24|, R8, PT ;  /* 0x000000081800722a */ /* 0x000fe40003f04200 */
[----:B------:R-:W-:-:S10]  /*0920*/  DADD R24, -RZ, |R24| ;  /* 0x00000000ff187229 */ /* 0x000fd40000000518 */
[----:B------:R-:W-:Y:S02]  /*0930*/  FSEL R8, R24, R8, P0 ;  /* 0x0000000818087208 */ /* 0x000fe40000000000 */
[----:B------:R-:W-:-:S06]  /*0940*/  FSEL R9, R25, R9, P0 ;  /* 0x0000000919097208 */ /* 0x000fcc0000000000 */
[----:B------:R-:W-:Y:S02]  /*0950*/  DSETP.GT.AND P0, PT, |R22|, R8, PT ;  /* 0x000000081600722a */ /* 0x000fe40003f04200 */
[----:B------:R-:W-:-:S10]  /*0960*/  DADD R22, -RZ, |R22| ;  /* 0x00000000ff167229 */ /* 0x000fd40000000516 */
[----:B------:R-:W-:Y:S02]  /*0970*/  FSEL R8, R22, R8, P0 ;  /* 0x0000000816087208 */ /* 0x000fe40000000000 */
[----:B------:R-:W-:Y:S01]  /*0980*/  FSEL R9, R23, R9, P0 ;  /* 0x0000000917097208 */ /* 0x000fe20000000000 */
[----:B------:R-:W-:-:S04]  /*0990*/  UIADD3 UR5, UPT, UPT, UR5, 0x10, URZ ;  /* 0x0000001005057890 */ /* 0x000fc8000fffe0ff */
[----:B------:R-:W-:Y:S01]  /*09a0*/  UISETP.NE.AND UP0, UPT, UR5, URZ, UPT ;  /* 0x000000ff0500728c */ /* 0x000fe2000bf05270 */
[----:B------:R-:W-:Y:S01]  /*09b0*/  IADD3 R26, PT, PT, R26, 0x10, RZ ;  /* 0x000000101a1a7810 */ /* 0x000fe20007ffe0ff */
[----:B------:R-:W-:Y:S01]  /*09c0*/  IMAD R2, R3, 0x10, R2 ;  /* 0x0000001003027824 */ /* 0x000fe200078e0202 */
[----:B--2---:R-:W-:-:S08]  /*09d0*/  DADD R10, R20, -R10 ;  /* 0x00000000140a7229 */ /* 0x004fd0000000080a */
[----:B------:R-:W-:Y:S02]  /*09e0*/  DADD R20, -RZ, |R10| ;  /* 0x00000000ff147229 */ /* 0x000fe4000000050a */
[----:B------:R-:W-:Y:S02]  /*09f0*/  DSETP.GT.AND P0, PT, |R10|, R8, PT ;  /* 0x000000080a00722a */ /* 0x000fe40003f04200 */
[----:B-----5:R-:W-:-:S06]  /*0a00*/  DADD R16, R16, -R18 ;  /* 0x0000000010107229 */ /* 0x020fcc0000000812 */
[----:B------:R-:W-:Y:S02]  /*0a10*/  FSEL R8, R20, R8, P0 ;  /* 0x0000000814087208 */ /* 0x000fe40000000000 */
[----:B------:R-:W-:Y:S01]  /*0a20*/  FSEL R9, R21, R9, P0 ;  /* 0x0000000915097208 */ /* 0x000fe20000000000 */
[----:B------:R-:W-:Y:S02]  /*0a30*/  DADD R10, -RZ, |R16| ;  /* 0x00000000ff0a7229 */ /* 0x000fe40000000510 */
[----:B---3--:R-:W-:-:S03]  /*0a40*/  DADD R12, R12, -R14 ;  /* 0x000000000c0c7229 */ /* 0x008fc6000000080e */
[----:B------:R-:W-:-:S06]  /*0a50*/  DSETP.GT.AND P0, PT, |R16|, R8, PT ;  /* 0x000000081000722a */ /* 0x000fcc0003f04200 */
[----:B------:R-:W-:Y:S02]  /*0a60*/  FSEL R8, R10, R8, P0 ;  /* 0x000000080a087208 */ /* 0x000fe40000000000 */
[----:B------:R-:W-:Y:S01]  /*0a70*/  FSEL R9, R11, R9, P0 ;  /* 0x000000090b097208 */ /* 0x000fe20000000000 */
[----:B------:R-:W-:-:S05]  /*0a80*/  DADD R10, -RZ, |R12| ;  /* 0x00000000ff0a7229 */ /* 0x000fca000000050c */
[----:B------:R-:W-:-:S06]  /*0a90*/  DSETP.GT.AND P0, PT, |R12|, R8, PT ;  /* 0x000000080c00722a */ /* 0x000fcc0003f04200 */
[----:B------:R-:W-:Y:S02]  /*0aa0*/  FSEL R16, R10, R8, P0 ;  /* 0x000000080a107208 */ /* 0x000fe40000000000 */
[----:B------:R-:W-:Y:S01]  /*0ab0*/  FSEL R17, R11, R9, P0 ;  /* 0x000000090b117208 */ /* 0x000fe20000000000 */
[----:B------:R-:W-:Y:S06]  /*0ac0*/  BRA.U UP0, `(.L_x_2) ;  /* 0xfffffff500ac7547 */ /* 0x000fec000b83ffff */
[----:B------:R-:W-:-:S07]  /*0ad0*/  IADD3 R26, PT, PT, R26, 0x1, RZ ;  /* 0x000000011a1a7810 */ /* 0x000fce0007ffe0ff */
.L_x_1:
[----:B------:R-:W-:-:S09]  /*0ae0*/  UISETP.NE.AND UP0, UPT, UR6, URZ, UPT ;  /* 0x000000ff0600728c */ /* 0x000fd2000bf05270 */
[----:B------:R-:W-:Y:S05]  /*0af0*/  BRA.U !UP0, `(.L_x_0) ;  /* 0x00000009083c7547 */ /* 0x000fea000b800000 */
[----:B------:R-:W-:Y:S02]  /*0b00*/  UISETP.GE.U32.AND UP0, UPT, UR6, 0x8, UPT ;  /* 0x000000080600788c */ /* 0x000fe4000bf06070 */
[----:B------:R-:W-:-:S04]  /*0b10*/  ULOP3.LUT UR5, UR4, 0x7, URZ, 0xc0, !UPT ;  /* 0x0000000704057892 */ /* 0x000fc8000f8ec0ff */
[----:B------:R-:W-:-:S03]  /*0b20*/  UISETP.NE.AND UP1, UPT, UR5, URZ, UPT ;  /* 0x000000ff0500728c */ /* 0x000fc6000bf25270 */
[----:B------:R-:W-:Y:S08]  /*0b30*/  BRA.U !UP0, `(.L_x_3) ;  /* 0x0000000508307547 */ /* 0x000ff0000b800000 */
[----:B------:R-:W0:Y:S01]  /*0b40*/  LDC.64 R4, c[0x0][0x388] ;  /* 0x0000e200ff047b82 */ /* 0x000e220000000a00 */
[----:B------:R-:W-:-:S07]  /*0b50*/  IMAD R9, R26, R3, R0 ;  /* 0x000000031a097224 */ /* 0x000fce00078e0200 */
[----:B------:R-:W1:Y:S01]  /*0b60*/  LDC.64 R6, c[0x0][0x380] ;  /* 0x0000e000ff067b82 */ /* 0x000e620000000a00 */
[----:B0-----:R-:W-:-:S04]  /*0b70*/  IMAD.WIDE R4, R9, 0x8, R4 ;  /* 0x0000000809047825 */ /* 0x001fc800078e0204 */
[----:B-1----:R-:W-:Y:S02]  /*0b80*/  IMAD.WIDE R6, R9, 0x8, R6 ;  /* 0x0000000809067825 */ /* 0x002fe400078e0206 */
[----:B------:R0:W2:Y:S04]  /*0b90*/  LDG.E.64.CONSTANT R8, desc[UR8][R4.64] ;  /* 0x0000000804087981 */ /* 0x0000a8000c1e9b00 */
[----:B------:R-:W2:Y:S01]  /*0ba0*/  LDG.E.64.CONSTANT R22, desc[UR8][R6.64] ;  /* 0x0000000806167981 */ /* 0x000ea2000c1e9b00 */
[----:B------:R-:W-:-:S04]  /*0bb0*/  IMAD.WIDE R28, R3, 0x8, R4 ;  /* 0x00000008031c7825 */ /* 0x000fc800078e0204 */
[C---:B------:R-:W-:Y:S01]  /*0bc0*/  IMAD.WIDE R10, R3.reuse, 0x8, R6 ;  /* 0x00000008030a7825 */ /* 0x040fe200078e0206 */
[----:B------:R-:W3:Y:S04]  /*0bd0*/  LDG.E.64.CONSTANT R12, desc[UR8][R28.64] ;  /* 0x000000081c0c7981 */ /* 0x000ee8000c1e9b00 */
[----:B------:R-:W3:Y:S01]  /*0be0*/  LDG.E.64.CONSTANT R24, desc[UR8][R10.64] ;  /* 0x000000080a187981 */ /* 0x000ee2000c1e9b00 */
[----:B------:R-:W-:-:S04]  /*0bf0*/  IMAD.WIDE R14, R3, 0x8, R28 ;  /* 0x00000008030e7825 */ /* 0x000fc800078e021c */
[C---:B0-----:R-:W-:Y:S02]  /*0c00*/  IMAD.WIDE R4, R3.reuse, 0x8, R10 ;  /* 0x0000000803047825 */ /* 0x041fe400078e020a */
[----:B------:R0:W4:Y:S04]  /*0c10*/  LDG.E.64.CONSTANT R10, desc[UR8][R14.64] ;  /* 0x000000080e0a7981 */ /* 0x000128000c1e9b00 */
[----:B------:R-:W4:Y:S01]  /*0c20*/  LDG.E.64.CONSTANT R18, desc[UR8][R4.64] ;  /* 0x0000000804127981 */ /* 0x000f22000c1e9b00 */
[----:B------:R-:W-:-:S04]  /*0c30*/  IMAD.WIDE R20, R3, 0x8, R14 ;  /* 0x0000000803147825 */ /* 0x000fc800078e020e */
[C---:B0-----:R-:W-:Y:S01]  /*0c40*/  IMAD.WIDE R14, R3.reuse, 0x8, R4 ;  /* 0x00000008030e7825 */ /* 0x041fe200078e0204 */
[----:B------:R0:W5:Y:S04]  /*0c50*/  LDG.E.64.CONSTANT R6, desc[UR8][R20.64] ;  /* 0x0000000814067981 */ /* 0x000168000c1e9b00 */
[----:B------:R1:W5:Y:S01]  /*0c60*/  LDG.E.64.CONSTANT R4, desc[UR8][R14.64] ;  /* 0x000000080e047981 */ /* 0x000362000c1e9b00 */
[----:B------:R-:W-:-:S04]  /*0c70*/  IMAD.WIDE R28, R3, 0x8, R14 ;  /* 0x00000008031c7825 */ /* 0x000fc800078e020e */
[----:B0-----:R-:W-:-:S04]  /*0c80*/  IMAD.WIDE R20, R3, 0x8, R20 ;  /* 0x0000000803147825 */ /* 0x001fc800078e0214 */
[----:B-1----:R-:W-:Y:S01]  /*0c90*/  IMAD.WIDE R14, R3, 0x8, R28 ;  /* 0x00000008030e7825 */ /* 0x002fe200078e021c */
[----:B--2---:R-:W-:-:S08]  /*0ca0*/  DADD R22, R8, -R22 ;  /* 0x0000000008167229 */ /* 0x004fd00000000816 */
[----:B------:R-:W-:Y:S02]  /*0cb0*/  DADD R8, -RZ, |R22| ;  /* 0x00000000ff087229 */ /* 0x000fe40000000516 */
[----:B------:R-:W-:Y:S02]  /*0cc0*/  DSETP.GT.AND P0, PT, |R22|, R16, PT ;  /* 0x000000101600722a */ /* 0x000fe40003f04200 */
[----:B---3--:R-:W-:Y:S01]  /*0cd0*/  DADD R24, R12, -R24 ;  /* 0x000000000c187229 */ /* 0x008fe20000000818 */
[----:B------:R0:W2:Y:S05]  /*0ce0*/  LDG.E.64.CONSTANT R12, desc[UR8][R20.64] ;  /* 0x00000008140c7981 */ /* 0x0000aa000c1e9b00 */
[----:B------:R-:W-:-:S02]  /*0cf0*/  FSEL R22, R8, R16, P0 ;  /* 0x0000001008167208 */ /* 0x000fc40000000000 */
[----:B------:R-:W-:Y:S02]  /*0d00*/  FSEL R23, R9, R17, P0 ;  /* 0x0000001109177208 */ /* 0x000fe40000000000 */
[----:B------:R1:W2:Y:S01]  /*0d10*/  LDG.E.64.CONSTANT R8, desc[UR8][R28.64] ;  /* 0x000000081c087981 */ /* 0x0002a2000c1e9b00 */
[----:B0-----:R-:W-:-:S03]  /*0d20*/  IMAD.WIDE R20, R3, 0x8, R20 ;  /* 0x0000000803147825 */ /* 0x001fc600078e0214 */
[----:B------:R-:W-:Y:S02]  /*0d30*/  DSETP.GT.AND P0, PT, |R24|, R22, PT ;  /* 0x000000161800722a */ /* 0x000fe40003f04200 */
[----:B------:R-:W-:Y:S01]  /*0d40*/  DADD R24, -RZ, |R24| ;  /* 0x00000000ff187229 */ /* 0x000fe20000000518 */
[----:B------:R-:W3:Y:S01]  /*0d50*/  LDG.E.64.CONSTANT R16, desc[UR8][R20.64] ;  /* 0x0000000814107981 */ /* 0x000ee2000c1e9b00 */
[----:B----4-:R-:W-:-:S03]  /*0d60*/  DADD R10, R10, -R18 ;  /* 0x000000000a0a7229 */ /* 0x010fc60000000812 */
[----:B------:R5:W3:Y:S01]  /*0d70*/  LDG.E.64.CONSTANT R18, desc[UR8][R14.64] ;  /* 0x000000080e127981 */ /* 0x000ae2000c1e9b00 */
[----:B-1----:R-:W-:-:S04]  /*0d80*/  IMAD.WIDE R28, R3, 0x8, R14 ;  /* 0x00000008031c7825 */ /* 0x002fc800078e020e */
[----:B------:R-:W-:Y:S02]  /*0d90*/  FSEL R22, R24, R22, P0 ;  /* 0x0000001618167208 */ /* 0x000fe40000000000 */
[----:B------:R-:W-:Y:S01]  /*0da0*/  FSEL R23, R25, R23, P0 ;  /* 0x0000001719177208 */ /* 0x000fe20000000000 */
[C---:B------:R-:W-:Y:S01]  /*0db0*/  IMAD.WIDE R24, R3.reuse, 0x8, R20 ;  /* 0x0000000803187825 */ /* 0x040fe200078e0214 */
[----:B-----5:R-:W-:Y:S01]  /*0dc0*/  DADD R14, R6, -R4 ;  /* 0x00000000060e7229 */ /* 0x020fe20000000804 */
[----:B------:R-:W4:Y:S04]  /*0dd0*/  LDG.E.64.CONSTANT R6, desc[UR8][R28.64] ;  /* 0x000000081c067981 */ /* 0x000f28000c1e9b00 */
[----:B------:R0:W4:Y:S01]  /*0de0*/  LDG.E.64.CONSTANT R4, desc[UR8][R24.64] ;  /* 0x0000000818047981 */ /* 0x000122000c1e9b00 */
[----:B------:R-:W-:-:S06]  /*0df0*/  IMAD.WIDE R20, R3, 0x8, R28 ;  /* 0x0000000803147825 */ /* 0x000fcc00078e021c */
[----:B------:R-:W5:Y:S01]  /*0e00*/  LDG.E.64.CONSTANT R20, desc[UR8][R20.64] ;  /* 0x0000000814147981 */ /* 0x000f62000c1e9b00 */
[----:B0-----:R-:W-:-:S06]  /*0e10*/  IMAD.WIDE R24, R3, 0x8, R24 ;  /* 0x0000000803187825 */ /* 0x001fcc00078e0218 */
[----:B------:R-:W5:Y:S01]  /*0e20*/  LDG.E.64.CONSTANT R24, desc[UR8][R24.64] ;  /* 0x0000000818187981 */ /* 0x000f62000c1e9b00 */
        /* <DEDUP_REMOVED lines=8> */
[----:B------:R-:W-:Y:S01]  /*0eb0*/  VIADD R26, R26, 0x8 ;  /* 0x000000081a1a7836 */ /* 0x000fe20000000000 */
[----:B--2---:R-:W-:-:S08]  /*0ec0*/  DADD R8, R12, -R8 ;  /* 0x000000000c087229 */ /* 0x004fd00000000808 */
[----:B------:R-:W-:Y:S02]  /*0ed0*/  DADD R12, -RZ, |R8| ;  /* 0x00000000ff0c7229 */ /* 0x000fe40000000508 */
[----:B------:R-:W-:Y:S02]  /*0ee0*/  DSETP.GT.AND P0, PT, |R8|, R10, PT ;  /* 0x0000000a0800722a */ /* 0x000fe40003f04200 */
[----:B---3--:R-:W-:-:S06]  /*0ef0*/  DADD R16, R16, -R18 ;  /* 0x0000000010107229 */ /* 0x008fcc0000000812 */
[----:B------:R-:W-:Y:S02]  /*0f00*/  FSEL R8, R12, R10, P0 ;  /* 0x0000000a0c087208 */ /* 0x000fe40000000000 */
[----:B------:R-:W-:Y:S01]  /*0f10*/  FSEL R9, R13, R11, P0 ;  /* 0x0000000b0d097208 */ /* 0x000fe20000000000 */
[----:B------:R-:W-:-:S05]  /*0f20*/  DADD R10, -RZ, |R16| ;  /* 0x00000000ff0a7229 */ /* 0x000fca0000000510 */
[----:B------:R-:W-:Y:S02]  /*0f30*/  DSETP.GT.AND P0, PT, |R16|, R8, PT ;  /* 0x000000081000722a */ /* 0x000fe40003f04200 */
[----:B----4-:R-:W-:-:S04]  /*0f40*/  DADD R4, R4, -R6 ;  /* 0x0000000004047229 */ /* 0x010fc80000000806 */
[----:B------:R-:W-:Y:S02]  /*0f50*/  FSEL R6, R10, R8, P0 ;  /* 0x000000080a067208 */ /* 0x000fe40000000000 */
[----:B------:R-:W-:Y:S02]  /*0f60*/  FSEL R7, R11, R9, P0 ;  /* 0x000000090b077208 */ /* 0x000fe40000000000 */
[----:B------:R-:W-:-:S04]  /*0f70*/  DADD R8, -RZ, |R4| ;  /* 0x00000000ff087229 */ /* 0x000fc80000000504 */
[----:B------:R-:W-:Y:S02]  /*0f80*/  DSETP.GT.AND P0, PT, |R4|, R6, PT ;  /* 0x000000060400722a */ /* 0x000fe40003f04200 */
[----:B-----5:R-:W-:-:S04]  /*0f90*/  DADD R20, R24, -R20 ;  /* 0x0000000018147229 */ /* 0x020fc80000000814 */
[----:B------:R-:W-:Y:S02]  /*0fa0*/  FSEL R4, R8, R6, P0 ;  /* 0x0000000608047208 */ /* 0x000fe40000000000 */
[----:B------:R-:W-:Y:S02]  /*0fb0*/  FSEL R5, R9, R7, P0 ;  /* 0x0000000709057208 */ /* 0x000fe40000000000 */
[----:B------:R-:W-:-:S04]  /*0fc0*/  DADD R6, -RZ, |R20| ;  /* 0x00000000ff067229 */ /* 0x000fc80000000514 */
[----:B------:R-:W-:-:S06]  /*0fd0*/  DSETP.GT.AND P0, PT, |R20|, R4, PT ;  /* 0x000000041400722a */ /* 0x000fcc0003f04200 */
[----:B------:R-:W-:Y:S02]  /*0fe0*/  FSEL R16, R6, R4, P0 ;  /* 0x0000000406107208 */ /* 0x000fe40000000000 */
[----:B------:R-:W-:-:S07]  /*0ff0*/  FSEL R17, R7, R5, P0 ;  /* 0x0000000507117208 */ /* 0x000fce0000000000 */
.L_x_3:
        /* <DEDUP_REMOVED lines=8> */
[----:B0-----:R-:W-:-:S05]  /*1080*/  IMAD.WIDE R12, R15, 0x8, R4 ;  /* 0x000000080f0c7825 */ /* 0x001fca00078e0204 */
[----:B------:R-:W2:Y:S01]  /*1090*/  LDG.E.64.CONSTANT R4, desc[UR8][R12.64] ;  /* 0x000000080c047981 */ /* 0x000ea2000c1e9b00 */
[----:B-1----:R-:W-:-:S05]  /*10a0*/  IMAD.WIDE R14, R15, 0x8, R6 ;  /* 0x000000080f0e7825 */ /* 0x002fca00078e0206 */
[----:B------:R-:W2:Y:S01]  /*10b0*/  LDG.E.64.CONSTANT R6, desc[UR8][R14.64] ;  /* 0x000000080e067981 */ /* 0x000ea2000c1e9b00 */
[----:B------:R-:W-:-:S04]  /*10c0*/  IMAD.WIDE R22, R3, 0x8, R12 ;  /* 0x0000000803167825 */ /* 0x000fc800078e020c */
[C---:B------:R-:W-:Y:S01]  /*10d0*/  IMAD.WIDE R24, R3.reuse, 0x8, R14 ;  /* 0x0000000803187825 */ /* 0x040fe200078e020e */
[----:B------:R-:W3:Y:S04]  /*10e0*/  LDG.E.64.CONSTANT R8, desc[UR8][R22.64] ;  /* 0x0000000816087981 */ /* 0x000ee8000c1e9b00 */
[----:B------:R0:W3:Y:S01]  /*10f0*/  LDG.E.64.CONSTANT R10, desc[UR8][R24.64] ;  /* 0x00000008180a7981 */ /* 0x0000e2000c1e9b00 */
[----:B------:R-:W-:-:S05]  /*1100*/  IMAD.WIDE R28, R3, 0x8, R22 ;  /* 0x00000008031c7825 */ /* 0x000fca00078e0216 */
[----:B------:R-:W4:Y:S01]  /*1110*/  LDG.E.64.CONSTANT R18, desc[UR8][R28.64] ;  /* 0x000000081c127981 */ /* 0x000f22000c1e9b00 */
[----:B0-----:R-:W-:-:S05]  /*1120*/  IMAD.WIDE R24, R3, 0x8, R24 ;  /* 0x0000000803187825 */ /* 0x001fca00078e0218 */
[----:B------:R-:W4:Y:S01]  /*1130*/  LDG.E.64.CONSTANT R20, desc[UR8][R24.64] ;  /* 0x0000000818147981 */ /* 0x000f22000c1e9b00 */
[----:B------:R-:W-:-:S04]  /*1140*/  IMAD.WIDE R12, R3, 0x8, R28 ;  /* 0x00000008030c7825 */ /* 0x000fc800078e021c */
[----:B------:R-:W-:Y:S02]  /*1150*/  IMAD.WIDE R14, R3, 0x8, R24 ;  /* 0x00000008030e7825 */ /* 0x000fe400078e0218 */
[----:B------:R-:W5:Y:S04]  /*1160*/  LDG.E.64.CONSTANT R12, desc[UR8][R12.64] ;  /* 0x000000080c0c7981 */ /* 0x000f68000c1e9b00 */
[----:B------:R-:W5:Y:S01]  /*1170*/  LDG.E.64.CONSTANT R14, desc[UR8][R14.64] ;  /* 0x000000080e0e7981 */ /* 0x000f62000c1e9b00 */
[----:B------:R-:W-:Y:S01]  /*1180*/  IADD3 R26, PT, PT, R26, 0x4, RZ ;  /* 0x000000041a1a7810 */ /* 0x000fe20007ffe0ff */
[----:B--2---:R-:W-:-:S08]  /*1190*/  DADD R4, R4, -R6 ;  /* 0x0000000004047229 */ /* 0x004fd00000000806 */
[----:B------:R-:W-:Y:S02]  /*11a0*/  DADD R6, -RZ, |R4| ;  /* 0x00000000ff067229 */ /* 0x000fe40000000504 */
[----:B------:R-:W-:Y:S02]  /*11b0*/  DSETP.GT.AND P0, PT, |R4|, R16, PT ;  /* 0x000000100400722a */ /* 0x000fe40003f04200 */
[----:B---3--:R-:W-:-:S06]  /*11c0*/  DADD R8, R8, -R10 ;  /* 0x0000000008087229 */ /* 0x008fcc000000080a */
[----:B------:R-:W-:Y:S02]  /*11d0*/  FSEL R4, R6, R16, P0 ;  /* 0x0000001006047208 */ /* 0x000fe40000000000 */
[----:B------:R-:W-:Y:S01]  /*11e0*/  FSEL R5, R7, R17, P0 ;  /* 0x0000001107057208 */ /* 0x000fe20000000000 */
[----:B------:R-:W-:Y:S02]  /*11f0*/  DADD R6, -RZ, |R8| ;  /* 0x00000000ff067229 */ /* 0x000fe40000000508 */
[----:B----4-:R-:W-:-:S03]  /*1200*/  DADD R18, R18, -R20 ;  /* 0x0000000012127229 */ /* 0x010fc60000000814 */
[----:B------:R-:W-:-:S06]  /*1210*/  DSETP.GT.AND P0, PT, |R8|, R4, PT ;  /* 0x000000040800722a */ /* 0x000fcc0003f04200 */
[----:B------:R-:W-:Y:S02]  /*1220*/  FSEL R4, R6, R4, P0 ;  /* 0x0000000406047208 */ /* 0x000fe40000000000 */
[----:B------:R-:W-:Y:S01]  /*1230*/  FSEL R5, R7, R5, P0 ;  /* 0x0000000507057208 */ /* 0x000fe20000000000 */
[----:B------:R-:W-:Y:S02]  /*1240*/  DADD R6, -RZ, |R18| ;  /* 0x00000000ff067229 */ /* 0x000fe40000000512 */
[----:B-----5:R-:W-:-:S03]  /*1250*/  DADD R12, R12, -R14 ;  /* 0x000000000c0c7229 */ /* 0x020fc6000000080e */
[----:B------:R-:W-:-:S06]  /*1260*/  DSETP.GT.AND P0, PT, |R18|, R4, PT ;  /* 0x000000041200722a */ /* 0x000fcc0003f04200 */
[----:B------:R-:W-:Y:S02]  /*1270*/  FSEL R4, R6, R4, P0 ;  /* 0x0000000406047208 */ /* 0x000fe40000000000 */
[----:B------:R-:W-:Y:S01]  /*1280*/  FSEL R5, R7, R5, P0 ;  /* 0x0000000507057208 */ /* 0x000fe20000000000 */
[----:B------:R-:W-:-:S05]  /*1290*/  DADD R6, -RZ, |R12| ;  /* 0x00000000ff067229 */ /* 0x000fca000000050c */
[----:B------:R-:W-:-:S06]  /*12a0*/  DSETP.GT.AND P0, PT, |R12|, R4, PT ;  /* 0x000000040c00722a */ /* 0x000fcc0003f04200 */
[----:B------:R-:W-:Y:S02]  /*12b0*/  FSEL R16, R6, R4, P0 ;  /* 0x0000000406107208 */ /* 0x000fe40000000000 */
[----:B------:R-:W-:-:S07]  /*12c0*/  FSEL R17, R7, R5, P0 ;  /* 0x0000000507117208 */ /* 0x000fce0000000000 */
.L_x_4:
[----:B------:R-:W-:Y:S05]  /*12d0*/  BRA.U !UP1, `(.L_x_0) ;  /* 0x0000000109447547 */ /* 0x000fea000b800000 */
[----:B------:R-:W0:Y:S01]  /*12e0*/  LDC.64 R4, c[0x0][0x380] ;  /* 0x0000e000ff047b82 */ /* 0x000e220000000a00 */
[----:B------:R-:W-:Y:S01]  /*12f0*/  IMAD R19, R26, R3, R0 ;  /* 0x000000031a137224 */ /* 0x000fe200078e0200 */
[----:B------:R-:W-:-:S06]  /*1300*/  UIADD3 UR4, UPT, UPT, -UR4, URZ, URZ ;  /* 0x000000ff04047290 */ /* 0x000fcc000fffe1ff */
[----:B------:R-:W1:Y:S06]  /*1310*/  LDC.64 R6, c[0x0][0x388] ;  /* 0x0000e200ff067b82 */ /* 0x000e6c0000000a00 */
.L_x_5:
[----:B-1----:R-:W-:-:S04]  /*1320*/  IMAD.WIDE R8, R19, 0x8, R6 ;  /* 0x0000000813087825 */ /* 0x002fc800078e0206 */
[C---:B0-----:R-:W-:Y:S02]  /*1330*/  IMAD.WIDE R10, R19.reuse, 0x8, R4 ;  /* 0x00000008130a7825 */ /* 0x041fe400078e0204 */
[----:B------:R-:W2:Y:S04]  /*1340*/  LDG.E.64.CONSTANT R8, desc[UR8][R8.64] ;  /* 0x0000000808087981 */ /* 0x000ea8000c1e9b00 */
[----:B------:R-:W2:Y:S01]  /*1350*/  LDG.E.64.CONSTANT R10, desc[UR8][R10.64] ;  /* 0x000000080a0a7981 */ /* 0x000ea2000c1e9b00 */
[----:B------:R-:W-:Y:S01]  /*1360*/  UIADD3 UR4, UPT, UPT, UR4, 0x1, URZ ;  /* 0x0000000104047890 */ /* 0x000fe2000fffe0ff */
[----:B------:R-:W-:-:S03]  /*1370*/  IMAD.IADD R19, R19, 0x1, R3 ;  /* 0x0000000113137824 */ /* 0x000fc600078e0203 */
[----:B------:R-:W-:Y:S01]  /*1380*/  UISETP.NE.AND UP0, UPT, UR4, URZ, UPT ;  /* 0x000000ff0400728c */ /* 0x000fe2000bf05270 */
[----:B--2---:R-:W-:-:S08]  /*1390*/  DADD R12, R8, -R10 ;  /* 0x00000000080c7229 */ /* 0x004fd0000000080a */
[----:B------:R-:W-:Y:S02]  /*13a0*/  DADD R14, -RZ, |R12| ;  /* 0x00000000ff0e7229 */ /* 0x000fe4000000050c */
[----:B------:R-:W-:-:S08]  /*13b0*/  DSETP.GT.AND P0, PT, |R12|, R16, PT ;  /* 0x000000100c00722a */ /* 0x000fd00003f04200 */
[----:B------:R-:W-:Y:S02]  /*13c0*/  FSEL R16, R14, R16, P0 ;  /* 0x000000100e107208 */ /* 0x000fe40000000000 */
[----:B------:R-:W-:Y:S01]  /*13d0*/  FSEL R17, R15, R17, P0 ;  /* 0x000000110f117208 */ /* 0x000fe20000000000 */
[----:B------:R-:W-:Y:S06]  /*13e0*/  BRA.U UP0, `(.L_x_5) ;  /* 0xfffffffd00cc7547 */ /* 0x000fec000b83ffff */
.L_x_0:
[----:B------:R-:W0:Y:S02]  /*13f0*/  S2R R2, SR_TID.X ;  /* 0x0000000000027919 */ /* 0x000e240000002100 */
[----:B0-----:R-:W-:-:S13]  /*1400*/  ISETP.NE.AND P0, PT, R2, RZ, PT ;  /* 0x000000ff0200720c */ /* 0x001fda0003f05270 */
[----:B------:R-:W-:Y:S05]  /*1410*/  @P0 EXIT ;  /* 0x000000000000094d */ /* 0x000fea0003800000 */
[----:B------:R-:W0:Y:S02]  /*1420*/  LDC.64 R2, c[0x0][0x398] ;  /* 0x0000e600ff027b82 */ /* 0x000e240000000a00 */
[----:B0-----:R-:W-:-:S05]  /*1430*/  IMAD.WIDE.U32 R2, R0, 0x8, R2 ;  /* 0x0000000800027825 */ /* 0x001fca00078e0002 */
[----:B------:R-:W-:Y:S01]  /*1440*/  STG.E.64 desc[UR8][R2.64], R16 ;  /* 0x0000001002007986 */ /* 0x000fe2000c101b08 */
[----:B------:R-:W-:Y:S05]  /*1450*/  EXIT ;  /* 0x000000000000794d */ /* 0x000fea0003800000 */
.L_x_6:
[----:B------:R-:W-:-:S00]  /*1460*/  BRA `(.L_x_6) ;  /* 0xfffffffc00fc7947 */ /* 0x000fc0000383ffff */
[----:B------:R-:W-:-:S00]  /*1470*/  NOP ;  /* 0x0000000000007918 */ /* 0x000fc00000000000 */
        /* <DEDUP_REMOVED lines=8> */
.L_x_55:


//--------------------- .text._ZN14implicit_fused24build_tridiag_rhs_kernelIdEEvPKT_S3_S3_S3_S3_S3_S3_iiS1_S1_S1_S1_PS1_S4_S4_S4_ --------------------------
	.section	.text._ZN14implicit_fused24build_tridiag_rhs_kernelIdEEvPKT_S3_S3_S3_S3_S3_S3_iiS1_S1_S1_S1_PS1_S4_S4_S4_,"ax",@progbits
	.align	128
        .global         _ZN14implicit_fused24build_tridiag_rhs_kernelIdEEvPKT_S3_S3_S3_S3_S3_S3_iiS1_S1_S1_S1_PS1_S4_S4_S4_
        .type           _ZN14implicit_fused24build_tridiag_rhs_kernelIdEEvPKT_S3_S3_S3_S3_S3_S3_iiS1_S1_S1_S1_PS1_S4_S4_S4_,@function
        .size           _ZN14implicit_fused24build_tridiag_rhs_kernelIdEEvPKT_S3_S3_S3_S3_S3_S3_iiS1_S1_S1_S1_PS1_S4_S4_S4_,(.L_x_53 - _ZN14implicit_fused24build_tridiag_rhs_kernelIdEEvPKT_S3_S3_S3_S3_S3_S3_iiS1_S1_S1_S1_PS1_S4_S4_S4_)
        .other          _ZN14implicit_fused24build_tridiag_rhs_kernelIdEEvPKT_S3_S3_S3_S3_S3_S3_iiS1_S1_S1_S1_PS1_S4_S4_S4_,@"STO_CUDA_ENTRY STV_DEFAULT"
_ZN14implicit_fused24build_tridiag_rhs_kernelIdEEvPKT_S3_S3_S3_S3_S3_S3_iiS1_S1_S1_S1_PS1_S4_S4_S4_:
.text._ZN14implicit_fused24build_tridiag_rhs_kernelIdEEvPKT_S3_S3_S3_S3_S3_S3_iiS1_S1_S1_S1_PS1_S4_S4_S4_:
[----:B------:R-:W-:Y:S01]  /*0000*/  LDC R1, c[0x0][0x37c] ;  /* 0x0000df00ff017b82 */ /* 0x000fe20000000800 */
[----:B------:R-:W0:Y:S01]  /*0010*/  S2R R2, SR_CTAID.X ;  /* 0x0000000000027919 */ /* 0x000e220000002500 */
[----:B------:R-:W0:Y:S02]  /*0020*/  LDCU UR4, c[0x0][0x3bc] ;  /* 0x00007780ff0477ac */ /* 0x000e240008000800 */
[----:B0-----:R-:W-:-:S13]  /*0030*/  ISETP.GE.AND P0, PT, R2, UR4, PT ;  /* 0x0000000402007c0c */ /* 0x001fda000bf06270 */
[----:B------:R-:W-:Y:S05]  /*0040*/  @P0 EXIT ;  /* 0x000000000000094d */ /* 0x000fea0003800000 */
[----:B------:R-:W0:Y:S01]  /*0050*/  LDC.64 R18, c[0x0][0x388] ;  /* 0x0000e200ff127b82 */ /* 0x000e220000000a00 */
[----:B------:R-:W1:Y:S01]  /*0060*/  LDCU.64 UR10, c[0x0][0x358] ;  /* 0x00006b00ff0a77ac */ /* 0x000e620008000a00 */
[----:B------:R-:W2:Y:S06]  /*0070*/  LDCU UR4, c[0x0][0x3cc] ;  /* 0x00007980ff0477ac */ /* 0x000eac0008000800 */
[----:B------:R-:W3:Y:S01]  /*0080*/  LDC.64 R8, c[0x0][0x3c8] ;  /* 0x0000f200ff087b82 */ /* 0x000ee20000000a00 */
[----:B------:R-:W-:Y:S01]  /*0090*/  IMAD.MOV.U32 R4, RZ, RZ, 0x1 ;  /* 0x00000001ff047424 */ /* 0x000fe200078e00ff */
[----:B------:R-:W4:Y:S06]  /*00a0*/  LDCU UR6, c[0x0][0x3b8] ;  /* 0x00007700ff0677ac */ /* 0x000f2c0008000800 */
[----:B------:R-:W3:Y:S01]  /*00b0*/  LDC.64 R30, c[0x0][0x3c0] ;  /* 0x0000f000ff1e7b82 */ /* 0x000ee20000000a00 */
[----:B0-----:R-:W-:-:S06]  /*00c0*/  IMAD.WIDE.U32 R18, R2, 0x8, R18 ;  /* 0x0000000802127825 */ /* 0x001fcc00078e0012 */
[----:B-1----:R-:W5:Y:S01]  /*00d0*/  LDG.E.64.CONSTANT R18, desc[UR10][R18.64] ;  /* 0x0000000a12127981 */ /* 0x002f62000c1e9b00 */
[----:B--2---:R-:W3:Y:S01]  /*00e0*/  MUFU.RCP64H R5, UR4 ;  /* 0x0000000400057d08 */ /* 0x004ee20008001800 */
[----:B----4-:R-:W-:Y:S01]  /*00f0*/  UIADD3 UR6, UPT, UPT, UR6, -0x2, URZ ;  /* 0xfffffffe06067890 */ /* 0x010fe2000fffe0ff */
[----:B---3--:R-:W-:-:S08]  /*0100*/  DFMA R6, R4, -R8, 1 ;  /* 0x3ff000000406742b */ /* 0x008fd00000000808 */
[----:B------:R-:W-:-:S08]  /*0110*/  DFMA R6, R6, R6, R6 ;  /* 0x000000060606722b */ /* 0x000fd00000000006 */
[----:B------:R-:W-:-:S08]  /*0120*/  DFMA R6, R4, R6, R4 ;  /* 0x000000060406722b */ /* 0x000fd00000000004 */
[----:B------:R-:W-:-:S08]  /*0130*/  DFMA R4, R6, -R8, 1 ;  /* 0x3ff000000604742b */ /* 0x000fd00000000808 */
[----:B------:R-:W-:-:S08]  /*0140*/  DFMA R4, R6, R4, R6 ;  /* 0x000000040604722b */ /* 0x000fd00000000006 */
[----:B------:R-:W-:-:S08]  /*0150*/  DMUL R14, R4, -R30 ;  /* 0x8000001e040e7228 */ /* 0x000fd00000000000 */
[--C-:B------:R-:W-:Y:S02]  /*0160*/  DFMA R6, R14, -R8, -R30.reuse ;  /* 0x800000080e06722b */ /* 0x100fe4000000081e */
[----:B------:R-:W-:-:S06]  /*0170*/  DADD R30, -RZ, -R30 ;  /* 0x00000000ff1e7229 */ /* 0x000fcc000000091e */
[----:B------:R-:W-:-:S04]  /*0180*/  DFMA R14, R4, R6, R14 ;  /* 0x00000006040e722b */ /* 0x000fc8000000000e */
[----:B------:R-:W-:-:S06]  /*0190*/  FSETP.GEU.AND P1, PT, |R31|, 6.5827683646048100446e-37, PT ;  /* 0x036000001f00780b */ /* 0x000fcc0003f2e200 */
[----:B------:R-:W-:-:S05]  /*01a0*/  FFMA R0, RZ, UR4, R15 ;  /* 0x00000004ff007c23 */ /* 0x000fca000800000f */
[----:B------:R-:W-:-:S13]  /*01b0*/  FSETP.GT.AND P0, PT, |R0|, 1.469367938527859385e-39, PT ;  /* 0x001000000000780b */ /* 0x000fda0003f04200 */
[----:B------:R-:W-:Y:S05]  /*01c0*/  @P0 BRA P1, `(.L_x_7) ;  /* 0x00000000001c0947 */ /* 0x000fea0000800000 */
[----:B------:R-:W0:Y:S01]  /*01d0*/  LDCU.64 UR4, c[0x0][0x3c8] ;  /* 0x00007900ff0477ac */ /* 0x000e220008000a00 */
[----:B------:R-:W-:Y:S01]  /*01e0*/  MOV R0, 0x220 ;  /* 0x0000022000007802 */ /* 0x000fe20000000f00 */
[----:B0-----:R-:W-:Y:S02]  /*01f0*/  IMAD.U32 R28, RZ, RZ, UR4 ;  /* 0x00000004ff1c7e24 */ /* 0x001fe4000f8e00ff */
[----:B------:R-:W-:-:S07]  /*0200*/  IMAD.U32 R29, RZ, RZ, UR5 ;  /* 0x00000005ff1d7e24 */ /* 0x000fce000f8e00ff */
[----:B-----5:R-:W-:Y:S05]  /*0210*/  CALL.REL.NOINC `($__internal_0_$__cuda_sm20_div_rn_f64_full) ;  /* 0x0000001000847944 */ /* 0x020fea0003c00000 */
[----:B------:R-:W-:Y:S02]  /*0220*/  IMAD.MOV.U32 R14, RZ, RZ, R42 ;  /* 0x000000ffff0e7224 */ /* 0x000fe400078e002a */
[----:B------:R-:W-:-:S07]  /*0230*/  IMAD.MOV.U32 R15, RZ, RZ, R43 ;  /* 0x000000ffff0f7224 */ /* 0x000fce00078e002b */
.L_x_7:
[----:B------:R-:W0:Y:S02]  /*0240*/  S2R R3, SR_TID.X ;  /* 0x0000000000037919 */ /* 0x000e240000002100 */
[----:B0-----:R-:W-:-:S13]  /*0250*/  ISETP.GE.AND P0, PT, R3, UR6, PT ;  /* 0x0000000603007c0c */ /* 0x001fda000bf06270 */
[----:B------:R-:W-:Y:S05]  /*0260*/  @P0 EXIT ;  /* 0x000000000000094d */ /* 0x000fea0003800000 */
[----:B------:R-:W0:Y:S01]  /*0270*/  LDCU.64 UR4, c[0x0][0x3b0] ;  /* 0x00007600ff0477ac */ /* 0x000e220008000a00 */
[----:B------:R-:W-:Y:S01]  /*0280*/  IMAD.SHL.U32 R10, R2, 0x8, RZ ;  /* 0x00000008020a7824 */ /* 0x000fe200078e00ff */
[----:B------:R-:W-:Y:S01]  /*0290*/  SHF.R.U32.HI R0, RZ, 0x1d, R2 ;  /* 0x0000001dff007819 */ /* 0x000fe20000011602 */
[----:B------:R-:W1:Y:S01]  /*02a0*/  LDC.64 R16, c[0x0][0x3c8] ;  /* 0x0000f200ff107b82 */ /* 0x000e620000000a00 */
[----:B------:R-:W2:Y:S01]  /*02b0*/  LDCU.64 UR8, c[0x0][0x3a8] ;  /* 0x00007500ff0877ac */ /* 0x000ea20008000a00 */
[----:B------:R-:W-:-:S06]  /*02c0*/  IMAD.MOV.U32 R4, RZ, RZ, 0x1 ;  /* 0x00000001ff047424 */ /* 0x000fcc00078e00ff */
[----:B------:R-:W3:Y:S01]  /*02d0*/  LDC.64 R20, c[0x0][0x3c0] ;  /* 0x0000f000ff147b82 */ /* 0x000ee20000000a00 */
[C---:B0-----:R-:W-:Y:S01]  /*02e0*/  IADD3 R8, P0, PT, R10.reuse, UR4, RZ ;  /* 0x000000040a087c10 */ /* 0x041fe2000ff1e0ff */
[----:B------:R-:W0:Y:S06]  /*02f0*/  LDCU UR4, c[0x0][0x3cc] ;  /* 0x00007980ff0477ac */ /* 0x000e2c0008000800 */
[----:B------:R-:W4:Y:S01]  /*0300*/  LDC R22, c[0x0][0x3c4] ;  /* 0x0000f100ff167b82 */ /* 0x000f220000000800 */
[----:B--2---:R-:W-:Y:S02]  /*0310*/  IADD3 R10, P1, PT, R10, UR8, RZ ;  /* 0x000000080a0a7c10 */ /* 0x004fe4000ff3e0ff */
[----:B------:R-:W-:-:S02]  /*0320*/  IADD3.X R9, PT, PT, R0, UR5, RZ, P0, !PT ;  /* 0x0000000500097c10 */ /* 0x000fc400087fe4ff */
[----:B------:R-:W-:-:S04]  /*0330*/  IADD3.X R11, PT, PT, R0, UR9, RZ, P1, !PT ;  /* 0x00000009000b7c10 */ /* 0x000fc80008ffe4ff */
[----:B------:R-:W5:Y:S04]  /*0340*/  LDG.E.64.CONSTANT R8, desc[UR10][R8.64] ;  /* 0x0000000a08087981 */ /* 0x000f68000c1e9b00 */
[----:B------:R-:W5:Y:S02]  /*0350*/  LDG.E.64.CONSTANT R10, desc[UR10][R10.64] ;  /* 0x0000000a0a0a7981 */ /* 0x000f64000c1e9b00 */
[--C-:B-----5:R-:W-:Y:S01]  /*0360*/  DSETP.MAX.AND P0, P1, RZ, R18.reuse, PT ;  /* 0x00000012ff00722a */ /* 0x120fe2000390f000 */
[----:B------:R-:W-:Y:S01]  /*0370*/  IMAD.MOV.U32 R0, RZ, RZ, RZ ;  /* 0x000000ffff007224 */ /* 0x000fe200078e00ff */
[----:B0-----:R-:W1:Y:S01]  /*0380*/  MUFU.RCP64H R5, UR4 ;  /* 0x0000000400057d08 */ /* 0x001e620008001800 */
[----:B------:R-:W-:Y:S01]  /*0390*/  DSETP.MAX.AND P2, P3, RZ, -R18, PT ;  /* 0x80000012ff00722a */ /* 0x000fe20003b4f000 */
[----:B------:R-:W-:Y:S01]  /*03a0*/  IMAD.MOV.U32 R23, RZ, RZ, R18 ;  /* 0x000000ffff177224 */ /* 0x000fe200078e0012 */
[----:B-1----:R-:W-:-:S08]  /*03b0*/  DFMA R6, R4, -R16, 1 ;  /* 0x3ff000000406742b */ /* 0x002fd00000000810 */
[----:B------:R-:W-:-:S08]  /*03c0*/  DFMA R6, R6, R6, R6 ;  /* 0x000000060606722b */ /* 0x000fd00000000006 */
[----:B------:R-:W-:-:S08]  /*03d0*/  DFMA R6, R4, R6, R4 ;  /* 0x000000060406722b */ /* 0x000fd00000000004 */
[----:B------:R-:W-:-:S08]  /*03e0*/  DFMA R4, R6, -R16, 1 ;  /* 0x3ff000000604742b */ /* 0x000fd00000000810 */
[----:B------:R-:W-:Y:S01]  /*03f0*/  DFMA R6, R6, R4, R6 ;  /* 0x000000040606722b */ /* 0x000fe20000000006 */
[----:B------:R-:W-:Y:S02]  /*0400*/  IMAD.MOV.U32 R5, RZ, RZ, R18 ;  /* 0x000000ffff057224 */ /* 0x000fe400078e0012 */
[----:B------:R-:W-:-:S05]  /*0410*/  IMAD.MOV.U32 R4, RZ, RZ, RZ ;  /* 0x000000ffff047224 */ /* 0x000fca00078e00ff */
[----:B---3--:R-:W-:Y:S01]  /*0420*/  DMUL R12, R6, R20 ;  /* 0x00000014060c7228 */ /* 0x008fe20000000000 */
[----:B------:R-:W-:-:S07]  /*0430*/  SEL R4, R4, R23, P2 ;  /* 0x0000001704047207 */ /* 0x000fce0001000000 */
[----:B------:R-:W-:Y:S01]  /*0440*/  DFMA R16, R12, -R16, R20 ;  /* 0x800000100c10722b */ /* 0x000fe20000000014 */
[----:B------:R-:W-:-:S05]  /*0450*/  IMAD.MOV.U32 R20, RZ, RZ, RZ ;  /* 0x000000ffff147224 */ /* 0x000fca00078e00ff */
[----:B------:R-:W-:Y:S01]  /*0460*/  SEL R20, R20, R5, P0 ;  /* 0x0000000514147207 */ /* 0x000fe20000000000 */
[----:B------:R-:W-:Y:S01]  /*0470*/  IMAD.MOV.U32 R5, RZ, RZ, R19 ;  /* 0x000000ffff057224 */ /* 0x000fe200078e0013 */
[----:B------:R-:W-:-:S04]  /*0480*/  DFMA R6, R6, R16, R12 ;  /* 0x000000100606722b */ /* 0x000fc8000000000c */
[CC--:B------:R-:W-:Y:S02]  /*0490*/  FSEL R21, R0.reuse, R5.reuse, P0 ;  /* 0x0000000500157208 */ /* 0x0c0fe40000000000 */
[C---:B------:R-:W-:Y:S02]  /*04a0*/  @P1 LOP3.LUT R21, R5.reuse, 0x80000, RZ, 0xfc, !PT ;  /* 0x0008000005151812 */ /* 0x040fe400078efcff */
[----:B------:R-:W-:Y:S02]  /*04b0*/  FSEL R23, R0, -R5, P2 ;  /* 0x8000000500177208 */ /* 0x000fe40001000000 */
[----:B------:R-:W-:Y:S01]  /*04c0*/  @P3 LOP3.LUT R23, R5, 0x80000, RZ, 0xfc, !PT ;  /* 0x0008000005173812 */ /* 0x000fe200078efcff */
[----:B------:R-:W-:Y:S01]  /*04d0*/  FFMA R0, RZ, UR4, R7 ;  /* 0x00000004ff007c23 */ /* 0x000fe20008000007 */
[----:B------:R-:W-:Y:S01]  /*04e0*/  DMUL R16, R20, R14 ;  /* 0x0000000e14107228 */ /* 0x000fe20000000000 */
[----:B----4-:R-:W-:Y:S02]  /*04f0*/  FSETP.GEU.AND P1, PT, |R22|, 6.5827683646048100446e-37, PT ;  /* 0x036000001600780b */ /* 0x010fe40003f2e200 */
[----:B------:R-:W-:Y:S01]  /*0500*/  IMAD.MOV.U32 R5, RZ, RZ, R23 ;  /* 0x000000ffff057224 */ /* 0x000fe200078e0017 */
[----:B------:R-:W-:-:S04]  /*0510*/  FSETP.GT.AND P0, PT, |R0|, 1.469367938527859385e-39, PT ;  /* 0x001000000000780b */ /* 0x000fc80003f04200 */
[----:B------:R-:W-:Y:S02]  /*0520*/  DADD R12, -R16, 1 ;  /* 0x3ff00000100c7429 */ /* 0x000fe40000000100 */
[----:B------:R-:W-:-:S08]  /*0530*/  DMUL R14, R4, R14 ;  /* 0x0000000e040e7228 */ /* 0x000fd00000000000 */
[----:B------:R-:W-:Y:S01]  /*0540*/  DADD R12, -R14, R12 ;  /* 0x000000000e0c7229 */ /* 0x000fe2000000010c */
[----:B------:R-:W-:Y:S10]  /*0550*/  @P0 BRA P1, `(.L_x_8) ;  /* 0x0000000000280947 */ /* 0x000ff40000800000 */
[----:B------:R-:W0:Y:S01]  /*0560*/  LDCU.64 UR4, c[0x0][0x3c0] ;  /* 0x00007800ff0477ac */ /* 0x000e220008000a00 */
[----:B------:R-:W-:Y:S01]  /*0570*/  MOV R0, 0x5e0 ;  /* 0x000005e000007802 */ /* 0x000fe20000000f00 */
[----:B------:R-:W1:Y:S01]  /*0580*/  LDCU.64 UR8, c[0x0][0x3c8] ;  /* 0x00007900ff0877ac */ /* 0x000e620008000a00 */
[----:B0-----:R-:W-:Y:S02]  /*0590*/  IMAD.U32 R30, RZ, RZ, UR4 ;  /* 0x00000004ff1e7e24 */ /* 0x001fe4000f8e00ff */
[----:B------:R-:W-:Y:S02]  /*05a0*/  IMAD.U32 R31, RZ, RZ, UR5 ;  /* 0x00000005ff1f7e24 */ /* 0x000fe4000f8e00ff */
[----:B-1----:R-:W-:Y:S02]  /*05b0*/  IMAD.U32 R28, RZ, RZ, UR8 ;  /* 0x00000008ff1c7e24 */ /* 0x002fe4000f8e00ff */
[----:B------:R-:W-:-:S07]  /*05c0*/  IMAD.U32 R29, RZ, RZ, UR9 ;  /* 0x00000009ff1d7e24 */ /* 0x000fce000f8e00ff */
[----:B------:R-:W-:Y:S05]  /*05d0*/  CALL.REL.NOINC `($__internal_0_$__cuda_sm20_div_rn_f64_full) ;  /* 0x0000000c00947944 */ /* 0x000fea0003c00000 */
[----:B------:R-:W-:Y:S02]  /*05e0*/  IMAD.MOV.U32 R6, RZ, RZ, R42 ;  /* 0x000000ffff067224 */ /* 0x000fe400078e002a */
[----:B------:R-:W-:-:S07]  /*05f0*/  IMAD.MOV.U32 R7, RZ, RZ, R43 ;  /* 0x000000ffff077224 */ /* 0x000fce00078e002b */
.L_x_8:
[----:B------:R-:W0:Y:S01]  /*0600*/  LDCU UR7, c[0x0][0x3b8] ;  /* 0x00007700ff0777ac */ /* 0x000e220008000800 */
[-C--:B------:R-:W-:Y:S01]  /*0610*/  DMUL R20, R20, R6.reuse ;  /* 0x0000000614147228 */ /* 0x080fe20000000000 */
[----:B------:R-:W-:Y:S01]  /*0620*/  BSSY.RECONVERGENT B0, `(.L_x_9) ;  /* 0x00000df000007945 */ /* 0x000fe20003800200 */
[----:B------:R-:W-:Y:S01]  /*0630*/  DMUL R4, R4, R6 ;  /* 0x0000000604047228 */ /* 0x000fe20000000000 */
[----:B------:R-:W1:Y:S01]  /*0640*/  LDCU UR9, c[0x0][0x3d4] ;  /* 0x00007a80ff0977ac */ /* 0x000e620008000800 */
[----:B------:R-:W2:Y:S04]  /*0650*/  LDCU.64 UR22, c[0x0][0x3c0] ;  /* 0x00007800ff1677ac */ /* 0x000ea80008000a00 */
[----:B------:R-:W-:Y:S02]  /*0660*/  DMUL R10, R10, R20 ;  /* 0x000000140a0a7228 */ /* 0x000fe40000000000 */
[----:B------:R-:W-:Y:S01]  /*0670*/  DMUL R8, R8, R4 ;  /* 0x0000000408087228 */ /* 0x000fe20000000000 */
[----:B------:R-:W3:Y:S01]  /*0680*/  LDCU.64 UR18, c[0x0][0x3d8] ;  /* 0x00007b00ff1277ac */ /* 0x000ee20008000a00 */
[----:B------:R-:W-:Y:S01]  /*0690*/  IMAD R4, R2, UR6, RZ ;  /* 0x0000000602047c24 */ /* 0x000fe2000f8e02ff */
[----:B------:R-:W4:Y:S01]  /*06a0*/  LDCU.64 UR16, c[0x0][0x3f0] ;  /* 0x00007e00ff1077ac */ /* 0x000f220008000a00 */
[----:B------:R-:W1:Y:S01]  /*06b0*/  LDCU.64 UR20, c[0x0][0x3f8] ;  /* 0x00007f00ff1477ac */ /* 0x000e620008000a00 */
[----:B------:R-:W1:Y:S01]  /*06c0*/  LDCU.128 UR12, c[0x0][0x3e0] ;  /* 0x00007c00ff0c77ac */ /* 0x000e620008000c00 */
[----:B0-----:R-:W-:-:S12]  /*06d0*/  UIADD3 UR7, UPT, UPT, UR7, -0x3, URZ ;  /* 0xfffffffd07077890 */ /* 0x001fd8000fffe0ff */
.L_x_20:
[----:B0-----:R-:W0:Y:S08]  /*06e0*/  LDC.64 R6, c[0x0][0x3a0] ;  /* 0x0000e800ff067b82 */ /* 0x001e300000000a00 */
[----:B------:R-:W2:Y:S01]  /*06f0*/  LDC.64 R36, c[0x0][0x390] ;  /* 0x0000e400ff247b82 */ /* 0x000ea20000000a00 */
[----:B0-----:R-:W-:-:S06]  /*0700*/  IMAD.WIDE R6, R3, 0x8, R6 ;  /* 0x0000000803067825 */ /* 0x001fcc00078e0206 */
[----:B------:R-:W3:Y:S01]  /*0710*/  LDG.E.64.CONSTANT R6, desc[UR10][R6.64+0x8] ;  /* 0x0000080a06067981 */ /* 0x000ee2000c1e9b00 */
[----:B--2---:R-:W-:-:S06]  /*0720*/  IMAD.WIDE R36, R3, 0x8, R36 ;  /* 0x0000000803247825 */ /* 0x004fcc00078e0224 */
[----:B------:R-:W5:Y:S01]  /*0730*/  LDG.E.64.CONSTANT R36, desc[UR10][R36.64+0x8] ;  /* 0x0000080a24247981 */ /* 0x000f62000c1e9b00 */
[----:B------:R-:W-:Y:S01]  /*0740*/  UMOV UR4, 0xc2f8f359 ;  /* 0xc2f8f35900047882 */ /* 0x000fe20000000000 */
[----:B------:R-:W-:Y:S01]  /*0750*/  UMOV UR5, 0x1a56e1f ;  /* 0x01a56e1f00057882 */ /* 0x000fe20000000000 */
[----:B------:R-:W-:Y:S01]  /*0760*/  IMAD.MOV.U32 R24, RZ, RZ, 0x0 ;  /* 0x00000000ff187424 */ /* 0x000fe200078e00ff */
[----:B------:R-:W-:Y:S01]  /*0770*/  UMOV UR8, UR5 ;  /* 0x0000000500087c82 */ /* 0x000fe20008000000 */
[----:B------:R-:W-:Y:S01]  /*0780*/  IMAD.MOV.U32 R25, RZ, RZ, 0x3fd80000 ;  /* 0x3fd80000ff197424 */ /* 0x000fe200078e00ff */
[----:B------:R-:W-:Y:S01]  /*0790*/  BSSY.RECONVERGENT B1, `(.L_x_10) ;  /* 0x0000018000017945 */ /* 0x000fe20003800200 */
[----:B------:R-:W-:Y:S01]  /*07a0*/  IMAD.U32 R5, RZ, RZ, UR8 ;  /* 0x00000008ff057e24 */ /* 0x000fe2000f8e00ff */
[----:B---3--:R-:W-:Y:S01]  /*07b0*/  DSETP.MAX.AND P0, P1, R6, UR4, PT ;  /* 0x0000000406007e2a */ /* 0x008fe2000b90f000 */
[----:B------:R-:W-:-:S05]  /*07c0*/  MOV R0, R7 ;  /* 0x0000000700007202 */ /* 0x000fca0000000f00 */
[----:B------:R-:W-:Y:S02]  /*07d0*/  FSEL R21, R0, UR8, P0 ;  /* 0x0000000800157c08 */ /* 0x000fe40008000000 */
[----:B------:R-:W-:-:S06]  /*07e0*/  SEL R20, R6, UR4, P0 ;  /* 0x0000000406147c07 */ /* 0x000fcc0008000000 */
[----:B------:R-:W-:Y:S02]  /*07f0*/  @P1 LOP3.LUT R21, R5, 0x80000, RZ, 0xfc, !PT ;  /* 0x0008000005151812 */ /* 0x000fe400078efcff */
[----:B------:R-:W-:Y:S02]  /*0800*/  SHF.R.S32.HI R5, RZ, 0x1f, R3 ;  /* 0x0000001fff057819 */ /* 0x000fe40000011403 */
[----:B------:R-:W0:Y:S01]  /*0810*/  MUFU.RSQ64H R7, R21 ;  /* 0x0000001500077308 */ /* 0x000e220000001c00 */
[----:B------:R-:W-:-:S05]  /*0820*/  VIADD R6, R21, 0xfcb00000 ;  /* 0xfcb0000015067836 */ /* 0x000fca0000000000 */
[----:B------:R-:W-:Y:S01]  /*0830*/  ISETP.GE.U32.AND P0, PT, R6, 0x7ca00000, PT ;  /* 0x7ca000000600780c */ /* 0x000fe20003f06070 */
[----:B0-----:R-:W-:-:S08]  /*0840*/  DMUL R22, R6, R6 ;  /* 0x0000000606167228 */ /* 0x001fd00000000000 */
[----:B------:R-:W-:-:S08]  /*0850*/  DFMA R22, R20, -R22, 1 ;  /* 0x3ff000001416742b */ /* 0x000fd00000000816 */
[----:B------:R-:W-:Y:S02]  /*0860*/  DFMA R24, R22, R24, 0.5 ;  /* 0x3fe000001618742b */ /* 0x000fe40000000018 */
[----:B------:R-:W-:-:S08]  /*0870*/  DMUL R22, R6, R22 ;  /* 0x0000001606167228 */ /* 0x000fd00000000000 */
[----:B------:R-:W-:-:S08]  /*0880*/  DFMA R26, R24, R22, R6 ;  /* 0x00000016181a722b */ /* 0x000fd00000000006 */
[----:B------:R-:W-:Y:S02]  /*0890*/  DMUL R28, R20, R26 ;  /* 0x0000001a141c7228 */ /* 0x000fe40000000000 */
[----:B------:R-:W-:Y:S02]  /*08a0*/  VIADD R25, R27, 0xfff00000 ;  /* 0xfff000001b197836 */ /* 0x000fe40000000000 */
[----:B------:R-:W-:-:S04]  /*08b0*/  IMAD.MOV.U32 R24, RZ, RZ, R26 ;  /* 0x000000ffff187224 */ /* 0x000fc800078e001a */
[----:B------:R-:W-:-:S08]  /*08c0*/  DFMA R30, R28, -R28, R20 ;  /* 0x8000001c1c1e722b */ /* 0x000fd00000000014 */
[----:B------:R-:W-:Y:S01]  /*08d0*/  DFMA R22, R30, R24, R28 ;  /* 0x000000181e16722b */ /* 0x000fe2000000001c */
[----:B------:R-:W-:Y:S10]  /*08e0*/  @!P0 BRA `(.L_x_11) ;  /* 0x0000000000088947 */ /* 0x000ff40003800000 */
[----:B------:R-:W-:-:S07]  /*08f0*/  MOV R0, 0x910 ;  /* 0x0000091000007802 */ /* 0x000fce0000000f00 */
[----:B-1--45:R-:W-:Y:S05]  /*0900*/  CALL.REL.NOINC `($__internal_2_$__cuda_sm20_dsqrt_rn_f64_mediumpath_v1) ;  /* 0x0000001000c87944 */ /* 0x032fea0003c00000 */
.L_x_11:
[----:B-1--4-:R-:W-:Y:S05]  /*0910*/  BSYNC.RECONVERGENT B1 ;  /* 0x0000000000017941 */ /* 0x012fea0003800200 */
.L_x_10:
[----:B------:R-:W0:Y:S01]  /*0920*/  LDC.64 R26, c[0x0][0x3d0] ;  /* 0x0000f400ff1a7b82 */ /* 0x000e220000000a00 */
[----:B------:R-:W0:Y:S01]  /*0930*/  MUFU.RCP64H R7, UR9 ;  /* 0x0000000900077d08 */ /* 0x000e220008001800 */
[----:B------:R-:W-:Y:S01]  /*0940*/  IMAD.MOV.U32 R6, RZ, RZ, 0x1 ;  /* 0x00000001ff067424 */ /* 0x000fe200078e00ff */
[----:B-----5:R-:W-:Y:S01]  /*0950*/  DMUL R30, R36, R22 ;  /* 0x00000016241e7228 */ /* 0x020fe20000000000 */
[----:B------:R-:W-:Y:S09]  /*0960*/  BSSY.RECONVERGENT B1, `(.L_x_12) ;  /* 0x0000014000017945 */ /* 0x000ff20003800200 */
[----:B------:R-:W-:Y:S01]  /*0970*/  FSETP.GEU.AND P1, PT, |R31|, 6.5827683646048100446e-37, PT ;  /* 0x036000001f00780b */ /* 0x000fe20003f2e200 */
[----:B0-----:R-:W-:-:S08]  /*0980*/  DFMA R24, R6, -R26, 1 ;  /* 0x3ff000000618742b */ /* 0x001fd0000000081a */
[----:B------:R-:W-:-:S08]  /*0990*/  DFMA R24, R24, R24, R24 ;  /* 0x000000181818722b */ /* 0x000fd00000000018 */
[----:B------:R-:W-:-:S08]  /*09a0*/  DFMA R24, R6, R24, R6 ;  /* 0x000000180618722b */ /* 0x000fd00000000006 */
[----:B------:R-:W-:-:S08]  /*09b0*/  DFMA R6, R24, -R26, 1 ;  /* 0x3ff000001806742b */ /* 0x000fd0000000081a */
[----:B------:R-:W-:-:S08]  /*09c0*/  DFMA R6, R24, R6, R24 ;  /* 0x000000061806722b */ /* 0x000fd00000000018 */
[----:B------:R-:W-:-:S08]  /*09d0*/  DMUL R24, R30, R6 ;  /* 0x000000061e187228 */ /* 0x000fd00000000000 */
[----:B------:R-:W-:-:S08]  /*09e0*/  DFMA R22, R24, -R26, R30 ;  /* 0x8000001a1816722b */ /* 0x000fd0000000001e */
[----:B------:R-:W-:-:S10]  /*09f0*/  DFMA R24, R6, R22, R24 ;  /* 0x000000160618722b */ /* 0x000fd40000000018 */
[----:B------:R-:W-:-:S05]  /*0a00*/  FFMA R0, RZ, UR9, R25 ;  /* 0x00000009ff007c23 */ /* 0x000fca0008000019 */
[----:B------:R-:W-:-:S13]  /*0a10*/  FSETP.GT.AND P0, PT, |R0|, 1.469367938527859385e-39, PT ;  /* 0x001000000000780b */ /* 0x000fda0003f04200 */
[----:B------:R-:W-:Y:S05]  /*0a20*/  @P0 BRA P1, `(.L_x_13) ;  /* 0x00000000001c0947 */ /* 0x000fea0000800000 */
[----:B------:R-:W0:Y:S01]  /*0a30*/  LDCU.64 UR4, c[0x0][0x3d0] ;  /* 0x00007a00ff0477ac */ /* 0x000e220008000a00 */
[----:B------:R-:W-:Y:S01]  /*0a40*/  MOV R0, 0xa80 ;  /* 0x00000a8000007802 */ /* 0x000fe20000000f00 */
[----:B0-----:R-:W-:Y:S02]  /*0a50*/  IMAD.U32 R28, RZ, RZ, UR4 ;  /* 0x00000004ff1c7e24 */ /* 0x001fe4000f8e00ff */
[----:B------:R-:W-:-:S07]  /*0a60*/  IMAD.U32 R29, RZ, RZ, UR5 ;  /* 0x00000005ff1d7e24 */ /* 0x000fce000f8e00ff */
[----:B------:R-:W-:Y:S05]  /*0a70*/  CALL.REL.NOINC `($__internal_0_$__cuda_sm20_div_rn_f64_full) ;  /* 0x00000008006c7944 */ /* 0x000fea0003c00000 */
[----:B------:R-:W-:Y:S02]  /*0a80*/  IMAD.MOV.U32 R24, RZ, RZ, R42 ;  /* 0x000000ffff187224 */ /* 0x000fe400078e002a */
[----:B------:R-:W-:-:S07]  /*0a90*/  IMAD.MOV.U32 R25, RZ, RZ, R43 ;  /* 0x000000ffff197224 */ /* 0x000fce00078e002b */
.L_x_13:
[----:B------:R-:W-:Y:S05]  /*0aa0*/  BSYNC.RECONVERGENT B1 ;  /* 0x0000000000017941 */ /* 0x000fea0003800200 */
.L_x_12:
[----:B------:R-:W0:Y:S08]  /*0ab0*/  LDC R0, c[0x0][0x3bc] ;  /* 0x0000ef00ff007b82 */ /* 0x000e300000000800 */
[----:B------:R-:W1:Y:S08]  /*0ac0*/  LDC.64 R26, c[0x0][0x398] ;  /* 0x0000e600ff1a7b82 */ /* 0x000e700000000a00 */
[----:B------:R-:W2:Y:S01]  /*0ad0*/  LDC.64 R22, c[0x0][0x380] ;  /* 0x0000e000ff167b82 */ /* 0x000ea20000000a00 */
[----:B0-----:R-:W-:-:S04]  /*0ae0*/  IMAD R7, R3, R0, R0 ;  /* 0x0000000003077224 */ /* 0x001fc800078e0200 */
[----:B------:R-:W-:Y:S02]  /*0af0*/  IMAD.IADD R7, R7, 0x1, R2 ;  /* 0x0000000107077824 */ /* 0x000fe400078e0202 */
[----:B-1----:R-:W-:-:S06]  /*0b00*/  IMAD.WIDE R26, R3, 0x8, R26 ;  /* 0x00000008031a7825 */ /* 0x002fcc00078e021a */
[----:B------:R-:W5:Y:S01]  /*0b10*/  LDG.E.64.CONSTANT R26, desc[UR10][R26.64+0x8] ;  /* 0x0000080a1a1a7981 */ /* 0x000f62000c1e9b00 */
[----:B--2---:R-:W-:-:S06]  /*0b20*/  IMAD.WIDE R22, R7, 0x8, R22 ;  /* 0x0000000807167825 */ /* 0x004fcc00078e0216 */
[----:B------:R-:W5:Y:S01]  /*0b30*/  LDG.E.64.CONSTANT R22, desc[UR10][R22.64] ;  /* 0x0000000a16167981 */ /* 0x000f62000c1e9b00 */
[C---:B------:R-:W-:Y:S01]  /*0b40*/  IADD3 R6, P0, PT, R4.reuse, R3, RZ ;  /* 0x0000000304067210 */ /* 0x040fe20007f1e0ff */
[----:B------:R-:W0:Y:S03]  /*0b50*/  MUFU.RSQ64H R29, R21 ;  /* 0x00000015001d7308 */ /* 0x000e260000001c00 */
[----:B------:R-:W-:Y:S01]  /*0b60*/  LEA.HI.X.SX32 R7, R4, R5, 0x1, P0 ;  /* 0x0000000504077211 */ /* 0x000fe200000f0eff */
[C---:B------:R-:W-:Y:S01]  /*0b70*/  IMAD.SHL.U32 R5, R6.reuse, 0x8, RZ ;  /* 0x0000000806057824 */ /* 0x040fe200078e00ff */
[----:B------:R-:W-:Y:S02]  /*0b80*/  DMUL R24, R24, UR22 ;  /* 0x0000001618187c28 */ /* 0x000fe40008000000 */
[----:B------:R-:W-:Y:S02]  /*0b90*/  SHF.L.U64.HI R6, R6, 0x3, R7 ;  /* 0x0000000306067819 */ /* 0x000fe40000010207 */
[----:B------:R-:W-:Y:S01]  /*0ba0*/  IADD3 R40, P0, PT, R5, UR14, RZ ;  /* 0x0000000e05287c10 */ /* 0x000fe2000ff1e0ff */
[----:B------:R-:W-:Y:S01]  /*0bb0*/  IMAD.MOV.U32 R28, RZ, RZ, RZ ;  /* 0x000000ffff1c7224 */ /* 0x000fe200078e00ff */
[----:B------:R-:W-:-:S02]  /*0bc0*/  ISETP.NE.AND P1, PT, R3, RZ, PT ;  /* 0x000000ff0300720c */ /* 0x000fc40003f25270 */
[----:B------:R-:W-:Y:S01]  /*0bd0*/  IADD3.X R41, PT, PT, R6, UR15, RZ, P0, !PT ;  /* 0x0000000f06297c10 */ /* 0x000fe200087fe4ff */
[----:B------:R-:W-:Y:S01]  /*0be0*/  DADD R34, R12, R24 ;  /* 0x000000000c227229 */ /* 0x000fe20000000018 */
[----:B------:R-:W-:Y:S02]  /*0bf0*/  IADD3 R44, P0, PT, R5, UR12, RZ ;  /* 0x0000000c052c7c10 */ /* 0x000fe4000ff1e0ff */
[----:B------:R-:W-:Y:S02]  /*0c00*/  ISETP.NE.AND P2, PT, R3, UR7, PT ;  /* 0x0000000703007c0c */ /* 0x000fe4000bf45270 */
[----:B------:R-:W-:Y:S01]  /*0c10*/  IADD3 R30, P3, PT, R5, UR16, RZ ;  /* 0x00000010051e7c10 */ /* 0x000fe2000ff7e0ff */
[----:B0-----:R-:W-:Y:S01]  /*0c20*/  DMUL R38, R28, R28 ;  /* 0x0000001c1c267228 */ /* 0x001fe20000000000 */
[----:B------:R-:W-:Y:S02]  /*0c30*/  FSEL R42, R16, RZ, P1 ;  /* 0x000000ff102a7208 */ /* 0x000fe40000800000 */
[----:B------:R-:W-:-:S02]  /*0c40*/  FSEL R43, R17, RZ, P1 ;  /* 0x000000ff112b7208 */ /* 0x000fc40000800000 */
[----:B------:R-:W-:Y:S02]  /*0c50*/  IADD3.X R45, PT, PT, R6, UR13, RZ, P0, !PT ;  /* 0x0000000d062d7c10 */ /* 0x000fe400087fe4ff */
[----:B------:R-:W-:Y:S02]  /*0c60*/  FSEL R32, R14, RZ, P2 ;  /* 0x000000ff0e207208 */ /* 0x000fe40001000000 */
[----:B------:R-:W-:Y:S02]  /*0c70*/  FSEL R33, R15, RZ, P2 ;  /* 0x000000ff0f217208 */ /* 0x000fe40001000000 */
[----:B------:R-:W-:Y:S01]  /*0c80*/  IADD3.X R31, PT, PT, R6, UR17, RZ, P3, !PT ;  /* 0x00000011061f7c10 */ /* 0x000fe20009ffe4ff */
[----:B------:R0:W-:Y:S01]  /*0c90*/  STG.E.64 desc[UR10][R40.64], R34 ;  /* 0x0000002228007986 */ /* 0x0001e2000c101b0a */
[----:B------:R-:W-:Y:S01]  /*0ca0*/  VIADD R0, R21, 0xfff00000 ;  /* 0xfff0000015007836 */ /* 0x000fe20000000000 */
[----:B------:R-:W-:Y:S02]  /*0cb0*/  DFMA R38, R20, -R38, 1 ;  /* 0x3ff000001426742b */ /* 0x000fe40000000826 */
[----:B------:R1:W-:Y:S04]  /*0cc0*/  STG.E.64 desc[UR10][R44.64], R42 ;  /* 0x0000002a2c007986 */ /* 0x0003e8000c101b0a */
[----:B------:R1:W-:Y:S01]  /*0cd0*/  STG.E.64 desc[UR10][R30.64], R32 ;  /* 0x000000201e007986 */ /* 0x0003e2000c101b0a */
[----:B------:R-:W-:Y:S01]  /*0ce0*/  ISETP.GE.U32.AND P0, PT, R0, 0x7fe00000, PT ;  /* 0x7fe000000000780c */ /* 0x000fe20003f06070 */
[----:B0-----:R-:W-:-:S02]  /*0cf0*/  IMAD.MOV.U32 R34, RZ, RZ, 0x0 ;  /* 0x00000000ff227424 */ /* 0x001fc400078e00ff */
[----:B------:R-:W-:-:S06]  /*0d00*/  IMAD.MOV.U32 R35, RZ, RZ, 0x3fd80000 ;  /* 0x3fd80000ff237424 */ /* 0x000fcc00078e00ff */
[----:B------:R-:W-:Y:S02]  /*0d10*/  DFMA R34, R38, R34, 0.5 ;  /* 0x3fe000002622742b */ /* 0x000fe40000000022 */
[----:B------:R-:W-:Y:S01]  /*0d20*/  DMUL R38, R28, R38 ;  /* 0x000000261c267228 */ /* 0x000fe20000000000 */
[----:B------:R-:W-:Y:S07]  /*0d30*/  BSSY.RECONVERGENT B1, `(.L_x_14) ;  /* 0x0000007000017945 */ /* 0x000fee0003800200 */
[----:B------:R-:W-:Y:S01]  /*0d40*/  DFMA R28, R34, R38, R28 ;  /* 0x00000026221c722b */ /* 0x000fe2000000001c */
[----:B-1----:R-:W-:Y:S10]  /*0d50*/  @!P0 BRA `(.L_x_15) ;  /* 0x0000000000108947 */ /* 0x002ff40003800000 */
[----:B------:R-:W-:-:S07]  /*0d60*/  MOV R0, 0xd80 ;  /* 0x00000d8000007802 */ /* 0x000fce0000000f00 */
[----:B-----5:R-:W-:Y:S05]  /*0d70*/  CALL.REL.NOINC `($__internal_1_$__cuda_sm20_drsqrt_f64_slowpath_v2) ;  /* 0x0000000c00187944 */ /* 0x020fea0003c00000 */
[----:B------:R-:W-:Y:S01]  /*0d80*/  IMAD.MOV.U32 R28, RZ, RZ, R7 ;  /* 0x000000ffff1c7224 */ /* 0x000fe200078e0007 */
[----:B------:R-:W-:-:S07]  /*0d90*/  MOV R29, R30 ;  /* 0x0000001e001d7202 */ /* 0x000fce0000000f00 */
.L_x_15:
[----:B------:R-:W-:Y:S05]  /*0da0*/  BSYNC.RECONVERGENT B1 ;  /* 0x0000000000017941 */ /* 0x000fea0003800200 */
.L_x_14:
[----:B------:R-:W0:Y:S01]  /*0db0*/  MUFU.RCP64H R31, R21 ;  /* 0x00000015001f7308 */ /* 0x000e220000001800 */
[----:B------:R-:W-:Y:S01]  /*0dc0*/  IMAD.MOV.U32 R30, RZ, RZ, 0x1 ;  /* 0x00000001ff1e7424 */ /* 0x000fe200078e00ff */
[----:B-----5:R-:W-:Y:S01]  /*0dd0*/  DADD R26, R18, -R26 ;  /* 0x00000000121a7229 */ /* 0x020fe2000000081a */
[----:B------:R-:W-:Y:S01]  /*0de0*/  BSSY.RECONVERGENT B1, `(.L_x_16) ;  /* 0x0000017000017945 */ /* 0x000fe20003800200 */
[----:B------:R-:W-:-:S08]  /*0df0*/  DMUL R36, R36, UR18 ;  /* 0x0000001224247c28 */ /* 0x000fd00008000000 */
[----:B------:R-:W-:Y:S02]  /*0e00*/  DMUL R36, R36, R28 ;  /* 0x0000001c24247228 */ /* 0x000fe40000000000 */
[----:B0-----:R-:W-:-:S08]  /*0e10*/  DFMA R32, -R20, R30, 1 ;  /* 0x3ff000001420742b */ /* 0x001fd0000000011e */
[----:B------:R-:W-:-:S08]  /*0e20*/  DFMA R32, R32, R32, R32 ;  /* 0x000000202020722b */ /* 0x000fd00000000020 */
[----:B------:R-:W-:Y:S02]  /*0e30*/  DFMA R32, R30, R32, R30 ;  /* 0x000000201e20722b */ /* 0x000fe4000000001e */
[----:B------:R-:W-:-:S06]  /*0e40*/  DMUL R30, R26, R26 ;  /* 0x0000001a1a1e7228 */ /* 0x000fcc0000000000 */
[----:B------:R-:W-:Y:S02]  /*0e50*/  DFMA R26, -R20, R32, 1 ;  /* 0x3ff00000141a742b */ /* 0x000fe40000000120 */
[----:B------:R-:W-:-:S06]  /*0e60*/  DMUL R30, R30, -0.5 ;  /* 0xbfe000001e1e7828 */ /* 0x000fcc0000000000 */
[----:B------:R-:W-:-:S04]  /*0e70*/  DFMA R26, R32, R26, R32 ;  /* 0x0000001a201a722b */ /* 0x000fc80000000020 */
[----:B------:R-:W-:-:S04]  /*0e80*/  FSETP.GEU.AND P3, PT, |R31|, 6.5827683646048100446e-37, PT ;  /* 0x036000001f00780b */ /* 0x000fc80003f6e200 */
[----:B------:R-:W-:-:S08]  /*0e90*/  DMUL R32, R30, R26 ;  /* 0x0000001a1e207228 */ /* 0x000fd00000000000 */
[----:B------:R-:W-:-:S08]  /*0ea0*/  DFMA R34, -R20, R32, R30 ;  /* 0x000000201422722b */ /* 0x000fd0000000011e */
[----:B------:R-:W-:-:S10]  /*0eb0*/  DFMA R26, R26, R34, R32 ;  /* 0x000000221a1a722b */ /* 0x000fd40000000020 */
[----:B------:R-:W-:-:S05]  /*0ec0*/  FFMA R0, RZ, R21, R27 ;  /* 0x00000015ff007223 */ /* 0x000fca000000001b */
[----:B------:R-:W-:-:S13]  /*0ed0*/  FSETP.GT.AND P0, PT, |R0|, 1.469367938527859385e-39, PT ;  /* 0x001000000000780b */ /* 0x000fda0003f04200 */
[----:B------:R-:W-:Y:S05]  /*0ee0*/  @P0 BRA P3, `(.L_x_17) ;  /* 0x0000000000180947 */ /* 0x000fea0001800000 */
[----:B------:R-:W-:Y:S01]  /*0ef0*/  IMAD.MOV.U32 R28, RZ, RZ, R20 ;  /* 0x000000ffff1c7224 */ /* 0x000fe200078e0014 */
[----:B------:R-:W-:Y:S01]  /*0f00*/  MOV R0, 0xf30 ;  /* 0x00000f3000007802 */ /* 0x000fe20000000f00 */
[----:B------:R-:W-:-:S07]  /*0f10*/  IMAD.MOV.U32 R29, RZ, RZ, R21 ;  /* 0x000000ffff1d7224 */ /* 0x000fce00078e0015 */
[----:B------:R-:W-:Y:S05]  /*0f20*/  CALL.REL.NOINC `($__internal_0_$__cuda_sm20_div_rn_f64_full) ;  /* 0x0000000400407944 */ /* 0x000fea0003c00000 */
[----:B------:R-:W-:Y:S02]  /*0f30*/  IMAD.MOV.U32 R26, RZ, RZ, R42 ;  /* 0x000000ffff1a7224 */ /* 0x000fe400078e002a */
[----:B------:R-:W-:-:S07]  /*0f40*/  IMAD.MOV.U32 R27, RZ, RZ, R43 ;  /* 0x000000ffff1b7224 */ /* 0x000fce00078e002b */
.L_x_17:
[----:B------:R-:W-:Y:S05]  /*0f50*/  BSYNC.RECONVERGENT B1 ;  /* 0x0000000000017941 */ /* 0x000fea0003800200 */
.L_x_16:
[----:B------:R-:W-:Y:S01]  /*0f60*/  IMAD.MOV.U32 R20, RZ, RZ, 0x652b82fe ;  /* 0x652b82feff147424 */ /* 0x000fe200078e00ff */
[----:B------:R-:W-:Y:S01]  /*0f70*/  UMOV UR4, 0xfefa39ef ;  /* 0xfefa39ef00047882 */ /* 0x000fe20000000000 */
[----:B------:R-:W-:Y:S01]  /*0f80*/  IMAD.MOV.U32 R21, RZ, RZ, 0x3ff71547 ;  /* 0x3ff71547ff157424 */ /* 0x000fe200078e00ff */
[----:B------:R-:W-:Y:S01]  /*0f90*/  UMOV UR5, 0x3fe62e42 ;  /* 0x3fe62e4200057882 */ /* 0x000fe20000000000 */
[----:B------:R-:W-:Y:S01]  /*0fa0*/  FSETP.GEU.AND P0, PT, |R27|, 4.1917929649353027344, PT ;  /* 0x4086232b1b00780b */ /* 0x000fe20003f0e200 */
[----:B------:R-:W-:Y:S03]  /*0fb0*/  BSSY.RECONVERGENT B1, `(.L_x_18) ;  /* 0x0000036000017945 */ /* 0x000fe60003800200 */
[----:B------:R-:W-:-:S08]  /*0fc0*/  DFMA R20, R26, R20, 6.75539944105574400000e+15 ;  /* 0x433800001a14742b */ /* 0x000fd00000000014 */
[----:B------:R-:W-:-:S08]  /*0fd0*/  DADD R28, R20, -6.75539944105574400000e+15 ;  /* 0xc3380000141c7429 */ /* 0x000fd00000000000 */
[----:B------:R-:W-:Y:S01]  /*0fe0*/  DFMA R30, R28, -UR4, R26 ;  /* 0x800000041c1e7c2b */ /* 0x000fe2000800001a */
[----:B------:R-:W-:Y:S01]  /*0ff0*/  UMOV UR4, 0x3b39803f ;  /* 0x3b39803f00047882 */ /* 0x000fe20000000000 */
[----:B------:R-:W-:-:S06]  /*1000*/  UMOV UR5, 0x3c7abc9e ;  /* 0x3c7abc9e00057882 */ /* 0x000fcc0000000000 */
[----:B------:R-:W-:Y:S01]  /*1010*/  DFMA R28, R28, -UR4, R30 ;  /* 0x800000041c1c7c2b */ /* 0x000fe2000800001e */
[----:B------:R-:W-:Y:S01]  /*1020*/  UMOV UR4, 0x69ce2bdf ;  /* 0x69ce2bdf00047882 */ /* 0x000fe20000000000 */
[----:B------:R-:W-:Y:S01]  /*1030*/  IMAD.MOV.U32 R30, RZ, RZ, -0x35dec16 ;  /* 0xfca213eaff1e7424 */ /* 0x000fe200078e00ff */
[----:B------:R-:W-:Y:S01]  /*1040*/  UMOV UR5, 0x3e5ade15 ;  /* 0x3e5ade1500057882 */ /* 0x000fe20000000000 */
[----:B------:R-:W-:-:S06]  /*1050*/  IMAD.MOV.U32 R31, RZ, RZ, 0x3e928af3 ;  /* 0x3e928af3ff1f7424 */ /* 0x000fcc00078e00ff */
[----:B------:R-:W-:Y:S01]  /*1060*/  DFMA R30, R28, UR4, R30 ;  /* 0x000000041c1e7c2b */ /* 0x000fe2000800001e */
[----:B------:R-:W-:Y:S01]  /*1070*/  UMOV UR4, 0x62401315 ;  /* 0x6240131500047882 */ /* 0x000fe20000000000 */
[----:B------:R-:W-:-:S06]  /*1080*/  UMOV UR5, 0x3ec71dee ;  /* 0x3ec71dee00057882 */ /* 0x000fcc0000000000 */
[----:B------:R-:W-:Y:S01]  /*1090*/  DFMA R30, R28, R30, UR4 ;  /* 0x000000041c1e7e2b */ /* 0x000fe2000800001e */
        /* <DEDUP_REMOVED lines=20> */
[----:B------:R-:W-:-:S08]  /*11e0*/  DFMA R30, R28, R30, UR4 ;  /* 0x000000041c1e7e2b */ /* 0x000fd0000800001e */
[----:B------:R-:W-:-:S08]  /*11f0*/  DFMA R30, R28, R30, 1 ;  /* 0x3ff000001c1e742b */ /* 0x000fd0000000001e */
[----:B------:R-:W-:-:S10]  /*1200*/  DFMA R30, R28, R30, 1 ;  /* 0x3ff000001c1e742b */ /* 0x000fd4000000001e */
[----:B------:R-:W-:Y:S02]  /*1210*/  IMAD R29, R20, 0x100000, R31 ;  /* 0x00100000141d7824 */ /* 0x000fe400078e021f */
[----:B------:R-:W-:Y:S01]  /*1220*/  IMAD.MOV.U32 R28, RZ, RZ, R30 ;  /* 0x000000ffff1c7224 */ /* 0x000fe200078e001e */
[----:B------:R-:W-:Y:S06]  /*1230*/  @!P0 BRA `(.L_x_19) ;  /* 0x0000000000348947 */ /* 0x000fec0003800000 */
[----:B------:R-:W-:Y:S01]  /*1240*/  FSETP.GEU.AND P3, PT, |R27|, 4.2275390625, PT ;  /* 0x408748001b00780b */ /* 0x000fe20003f6e200 */
[C---:B------:R-:W-:Y:S02]  /*1250*/  DADD R28, R26.reuse, +INF ;  /* 0x7ff000001a1c7429 */ /* 0x040fe40000000000 */
[----:B------:R-:W-:-:S08]  /*1260*/  DSETP.GEU.AND P0, PT, R26, RZ, PT ;  /* 0x000000ff1a00722a */ /* 0x000fd00003f0e000 */
[----:B------:R-:W-:Y:S02]  /*1270*/  FSEL R28, R28, RZ, P0 ;  /* 0x000000ff1c1c7208 */ /* 0x000fe40000000000 */
[----:B------:R-:W-:Y:S01]  /*1280*/  @!P3 LEA.HI R0, R20, R20, RZ, 0x1 ;  /* 0x000000141400b211 */ /* 0x000fe200078f08ff */
[----:B------:R-:W-:Y:S01]  /*1290*/  @!P3 IMAD.MOV.U32 R26, RZ, RZ, RZ ;  /* 0x000000ffff1ab224 */ /* 0x000fe200078e00ff */
[----:B------:R-:W-:Y:S02]  /*12a0*/  FSEL R29, R29, RZ, P0 ;  /* 0x000000ff1d1d7208 */ /* 0x000fe40000000000 */
[----:B------:R-:W-:-:S05]  /*12b0*/  @!P3 SHF.R.S32.HI R21, RZ, 0x1, R0 ;  /* 0x00000001ff15b819 */ /* 0x000fca0000011400 */
[----:B------:R-:W-:Y:S02]  /*12c0*/  @!P3 IMAD.IADD R20, R20, 0x1, -R21 ;  /* 0x000000011414b824 */ /* 0x000fe400078e0a15 */
[----:B------:R-:W-:-:S03]  /*12d0*/  @!P3 IMAD R21, R21, 0x100000, R31 ;  /* 0x001000001515b824 */ /* 0x000fc600078e021f */
[----:B------:R-:W-:Y:S01]  /*12e0*/  @!P3 LEA R27, R20, 0x3ff00000, 0x14 ;  /* 0x3ff00000141bb811 */ /* 0x000fe200078ea0ff */
[----:B------:R-:W-:-:S06]  /*12f0*/  @!P3 IMAD.MOV.U32 R20, RZ, RZ, R30 ;  /* 0x000000ffff14b224 */ /* 0x000fcc00078e001e */
[----:B------:R-:W-:-:S11]  /*1300*/  @!P3 DMUL R28, R20, R26 ;  /* 0x0000001a141cb228 */ /* 0x000fd60000000000 */
.L_x_19:
[----:B------:R-:W-:Y:S05]  /*1310*/  BSYNC.RECONVERGENT B1 ;  /* 0x0000000000017941 */ /* 0x000fea0003800200 */
.L_x_18:
[----:B------:R-:W-:Y:S01]  /*1320*/  DMUL R36, R36, R28 ;  /* 0x0000001c24247228 */ /* 0x000fe20000000000 */
[----:B------:R-:W0:Y:S07]  /*1330*/  LDCU UR4, c[0x0][0x360] ;  /* 0x00006c00ff0477ac */ /* 0x000e2e0008000800 */
[----:B------:R-:W-:Y:S01]  /*1340*/  DFMA R22, R24, R36, R22 ;  /* 0x000000241816722b */ /* 0x000fe20000000016 */
[----:B------:R-:W-:-:S04]  /*1350*/  IADD3 R24, P0, PT, R5, UR20, RZ ;  /* 0x0000001405187c10 */ /* 0x000fc8000ff1e0ff */
[----:B------:R-:W-:-:S03]  /*1360*/  IADD3.X R25, PT, PT, R6, UR21, RZ, P0, !PT ;  /* 0x0000001506197c10 */ /* 0x000fc600087fe4ff */
[----:B------:R-:W-:Y:S01]  /*1370*/  DADD R20, R10, R22 ;  /* 0x000000000a147229 */ /* 0x000fe20000000016 */
[----:B0-----:R-:W-:-:S05]  /*1380*/  VIADD R3, R3, UR4 ;  /* 0x0000000403037c36 */ /* 0x001fca0008000000 */
[----:B------:R-:W-:-:S04]  /*1390*/  ISETP.GE.AND P0, PT, R3, UR6, PT ;  /* 0x0000000603007c0c */ /* 0x000fc8000bf06270 */
[----:B------:R-:W-:Y:S02]  /*13a0*/  FSEL R22, R20, R22, !P1 ;  /* 0x0000001614167208 */ /* 0x000fe40004800000 */
[----:B------:R-:W-:-:S06]  /*13b0*/  FSEL R23, R21, R23, !P1 ;  /* 0x0000001715177208 */ /* 0x000fcc0004800000 */
[----:B------:R-:W-:-:S10]  /*13c0*/  DADD R20, R8, R22 ;  /* 0x0000000008147229 */ /* 0x000fd40000000016 */
[----:B------:R-:W-:Y:S02]  /*13d0*/  FSEL R6, R20, R22, !P2 ;  /* 0x0000001614067208 */ /* 0x000fe40005000000 */
[----:B------:R-:W-:-:S05]  /*13e0*/  FSEL R7, R21, R23, !P2 ;  /* 0x0000001715077208 */ /* 0x000fca0005000000 */
[----:B------:R0:W-:Y:S01]  /*13f0*/  STG.E.64 desc[UR10][R24.64], R6 ;  /* 0x0000000618007986 */ /* 0x0001e2000c101b0a */
[----:B------:R-:W-:Y:S05]  /*1400*/  @!P0 BRA `(.L_x_20) ;  /* 0xfffffff000b48947 */ /* 0x000fea000383ffff */
[----:B------:R-:W-:Y:S05]  /*1410*/  BSYNC.RECONVERGENT B0 ;  /* 0x0000000000007941 */ /* 0x000fea0003800200 */
.L_x_9:
[----:B------:R-:W-:Y:S05]  /*1420*/  EXIT ;  /* 0x000000000000794d */ /* 0x000fea0003800000 */
        .weak           $__internal_0_$__cuda_sm20_div_rn_f64_full
        .type           $__internal_0_$__cuda_sm20_div_rn_f64_full,@function
        .size           $__internal_0_$__cuda_sm20_div_rn_f64_full,($__internal_1_$__cuda_sm20_drsqrt_f64_slowpath_v2 - $__internal_0_$__cuda_sm20_div_rn_f64_full)
$__internal_0_$__cuda_sm20_div_rn_f64_full:
[C---:B------:R-:W-:Y:S01]  /*1430*/  FSETP.GEU.AND P0, PT, |R29|.reuse, 1.469367938527859385e-39, PT ;  /* 0x001000001d00780b */ /* 0x040fe20003f0e200 */
[----:B------:R-:W-:Y:S01]  /*1440*/  IMAD.MOV.U32 R38, RZ, RZ, 0x1ca00000 ;  /* 0x1ca00000ff267424 */ /* 0x000fe200078e00ff */
[----:B------:R-:W-:Y:S01]  /*1450*/  LOP3.LUT R26, R29, 0x800fffff, RZ, 0xc0, !PT ;  /* 0x800fffff1d1a7812 */ /* 0x000fe200078ec0ff */
[----:B------:R-:W-:Y:S01]  /*1460*/  BSSY.RECONVERGENT B2, `(.L_x_21) ;  /* 0x0000054000027945 */ /* 0x000fe20003800200 */
[----:B------:R-:W-:Y:S02]  /*1470*/  MOV R42, 0x1 ;  /* 0x00000001002a7802 */ /* 0x000fe40000000f00 */
[----:B------:R-:W-:Y:S01]  /*1480*/  LOP3.LUT R27, R26, 0x3ff00000, RZ, 0xfc, !PT ;  /* 0x3ff000001a1b7812 */ /* 0x000fe200078efcff */
[----:B------:R-:W-:Y:S01]  /*1490*/  IMAD.MOV.U32 R26, RZ, RZ, R28 ;  /* 0x000000ffff1a7224 */ /* 0x000fe200078e001c */
[C---:B------:R-:W-:Y:S02]  /*14a0*/  FSETP.GEU.AND P4, PT, |R31|.reuse, 1.469367938527859385e-39, PT ;  /* 0x001000001f00780b */ /* 0x040fe40003f8e200 */
[----:B------:R-:W-:-:S02]  /*14b0*/  LOP3.LUT R7, R31, 0x7ff00000, RZ, 0xc0, !PT ;  /* 0x7ff000001f077812 */ /* 0x000fc400078ec0ff */
[----:B------:R-:W-:Y:S01]  /*14c0*/  LOP3.LUT R40, R29, 0x7ff00000, RZ, 0xc0, !PT ;  /* 0x7ff000001d287812 */ /* 0x000fe200078ec0ff */
[----:B------:R-:W-:Y:S02]  /*14d0*/  @!P0 DMUL R26, R28, 8.98846567431157953865e+307 ;  /* 0x7fe000001c1a8828 */ /* 0x000fe40000000000 */
[----:B------:R-:W-:Y:S01]  /*14e0*/  IMAD.MOV.U32 R39, RZ, RZ, R7 ;  /* 0x000000ffff277224 */ /* 0x000fe200078e0007 */
[----:B------:R-:W-:-:S03]  /*14f0*/  ISETP.GE.U32.AND P3, PT, R7, R40, PT ;  /* 0x000000280700720c */ /* 0x000fc60003f66070 */
[----:B------:R-:W0:Y:S01]  /*1500*/  MUFU.RCP64H R43, R27 ;  /* 0x0000001b002b7308 */ /* 0x000e220000001800 */
[----:B------:R-:W-:Y:S02]  /*1510*/  SEL R33, R38, 0x63400000, !P3 ;  /* 0x6340000026217807 */ /* 0x000fe40005800000 */
[----:B------:R-:W-:Y:S02]  /*1520*/  @!P4 LOP3.LUT R32, R29, 0x7ff00000, RZ, 0xc0, !PT ;  /* 0x7ff000001d20c812 */ /* 0x000fe400078ec0ff */
[----:B------:R-:W-:Y:S02]  /*1530*/  LOP3.LUT R33, R33, 0x800fffff, R31, 0xf8, !PT ;  /* 0x800fffff21217812 */ /* 0x000fe400078ef81f */
[----:B------:R-:W-:Y:S02]  /*1540*/  @!P4 ISETP.GE.U32.AND P5, PT, R7, R32, PT ;  /* 0x000000200700c20c */ /* 0x000fe40003fa6070 */
[----:B------:R-:W-:Y:S01]  /*1550*/  @!P0 LOP3.LUT R40, R27, 0x7ff00000, RZ, 0xc0, !PT ;  /* 0x7ff000001b288812 */ /* 0x000fe200078ec0ff */
[----:B0-----:R-:W-:-:S08]  /*1560*/  DFMA R34, R42, -R26, 1 ;  /* 0x3ff000002a22742b */ /* 0x001fd0000000081a */
[----:B------:R-:W-:-:S08]  /*1570*/  DFMA R34, R34, R34, R34 ;  /* 0x000000222222722b */ /* 0x000fd00000000022 */
[----:B------:R-:W-:Y:S01]  /*1580*/  DFMA R42, R42, R34, R42 ;  /* 0x000000222a2a722b */ /* 0x000fe2000000002a */
[----:B------:R-:W-:Y:S01]  /*1590*/  @!P4 SEL R35, R38, 0x63400000, !P5 ;  /* 0x634000002623c807 */ /* 0x000fe20006800000 */
[----:B------:R-:W-:-:S03]  /*15a0*/  @!P4 IMAD.MOV.U32 R34, RZ, RZ, RZ ;  /* 0x000000ffff22c224 */ /* 0x000fc600078e00ff */
[----:B------:R-:W-:-:S03]  /*15b0*/  @!P4 LOP3.LUT R32, R35, 0x80000000, R31, 0xf8, !PT ;  /* 0x800000002320c812 */ /* 0x000fc600078ef81f */
[----:B------:R-:W-:Y:S01]  /*15c0*/  DFMA R44, R42, -R26, 1 ;  /* 0x3ff000002a2c742b */ /* 0x000fe2000000081a */
[----:B------:R-:W-:Y:S01]  /*15d0*/  @!P4 LOP3.LUT R35, R32, 0x100000, RZ, 0xfc, !PT ;  /* 0x001000002023c812 */ /* 0x000fe200078efcff */
[----:B------:R-:W-:-:S06]  /*15e0*/  IMAD.MOV.U32 R32, RZ, RZ, R30 ;  /* 0x000000ffff207224 */ /* 0x000fcc00078e001e */
[----:B------:R-:W-:Y:S02]  /*15f0*/  DFMA R44, R42, R44, R42 ;  /* 0x0000002c2a2c722b */ /* 0x000fe4000000002a */
[----:B------:R-:W-:-:S08]  /*1600*/  @!P4 DFMA R32, R32, 2, -R34 ;  /* 0x400000002020c82b */ /* 0x000fd00000000822 */
[----:B------:R-:W-:Y:S02]  /*1610*/  DMUL R42, R44, R32 ;  /* 0x000000202c2a7228 */ /* 0x000fe40000000000 */
[----:B------:R-:W-:-:S05]  /*1620*/  @!P4 LOP3.LUT R39, R33, 0x7ff00000, RZ, 0xc0, !PT ;  /* 0x7ff000002127c812 */ /* 0x000fca00078ec0ff */
[----:B------:R-:W-:Y:S01]  /*1630*/  VIADD R41, R39, 0xffffffff ;  /* 0xffffffff27297836 */ /* 0x000fe20000000000 */
[----:B------:R-:W-:-:S04]  /*1640*/  DFMA R34, R42, -R26, R32 ;  /* 0x8000001a2a22722b */ /* 0x000fc80000000020 */
[----:B------:R-:W-:-:S04]  /*1650*/  ISETP.GT.U32.AND P0, PT, R41, 0x7feffffe, PT ;  /* 0x7feffffe2900780c */ /* 0x000fc80003f04070 */
[----:B------:R-:W-:Y:S01]  /*1660*/  DFMA R34, R44, R34, R42 ;  /* 0x000000222c22722b */ /* 0x000fe2000000002a */
[----:B------:R-:W-:-:S05]  /*1670*/  VIADD R42, R40, 0xffffffff ;  /* 0xffffffff282a7836 */ /* 0x000fca0000000000 */
[----:B------:R-:W-:-:S13]  /*1680*/  ISETP.GT.U32.OR P0, PT, R42, 0x7feffffe, P0 ;  /* 0x7feffffe2a00780c */ /* 0x000fda0000704470 */
[----:B------:R-:W-:Y:S05]  /*1690*/  @P0 BRA `(.L_x_22) ;  /* 0x00000000006c0947 */ /* 0x000fea0003800000 */
[----:B------:R-:W-:-:S04]  /*16a0*/  LOP3.LUT R30, R29, 0x7ff00000, RZ, 0xc0, !PT ;  /* 0x7ff000001d1e7812 */ /* 0x000fc800078ec0ff */
[CC--:B------:R-:W-:Y:S02]  /*16b0*/  VIADDMNMX R31, R7.reuse, -R30.reuse, 0xb9600000, !PT ;  /* 0xb9600000071f7446 */ /* 0x0c0fe4000780091e */
[----:B------:R-:W-:Y:S02]  /*16c0*/  ISETP.GE.U32.AND P0, PT, R7, R30, PT ;  /* 0x0000001e0700720c */ /* 0x000fe40003f06070 */
[----:B------:R-:W-:Y:S02]  /*16d0*/  VIMNMX R31, PT, PT, R31, 0x46a00000, PT ;  /* 0x46a000001f1f7848 */ /* 0x000fe40003fe0100 */
[----:B------:R-:W-:-:S05]  /*16e0*/  SEL R38, R38, 0x63400000, !P0 ;  /* 0x6340000026267807 */ /* 0x000fca0004000000 */
[----:B------:R-:W-:Y:S02]  /*16f0*/  IMAD.IADD R31, R31, 0x1, -R38 ;  /* 0x000000011f1f7824 */ /* 0x000fe400078e0a26 */
[----:B------:R-:W-:Y:S02]  /*1700*/  IMAD.MOV.U32 R38, RZ, RZ, RZ ;  /* 0x000000ffff267224 */ /* 0x000fe400078e00ff */
[----:B------:R-:W-:-:S06]  /*1710*/  VIADD R39, R31, 0x7fe00000 ;  /* 0x7fe000001f277836 */ /* 0x000fcc0000000000 */
[----:B------:R-:W-:-:S10]  /*1720*/  DMUL R42, R34, R38 ;  /* 0x00000026222a7228 */ /* 0x000fd40000000000 */
[----:B------:R-:W-:-:S13]  /*1730*/  FSETP.GTU.AND P0, PT, |R43|, 1.469367938527859385e-39, PT ;  /* 0x001000002b00780b */ /* 0x000fda0003f0c200 */
[----:B------:R-:W-:Y:S05]  /*1740*/  @P0 BRA `(.L_x_23) ;  /* 0x0000000000940947 */ /* 0x000fea0003800000 */
[----:B------:R-:W-:Y:S01]  /*1750*/  DFMA R26, R34, -R26, R32 ;  /* 0x8000001a221a722b */ /* 0x000fe20000000020 */
[----:B------:R-:W-:-:S09]  /*1760*/  IMAD.MOV.U32 R38, RZ, RZ, RZ ;  /* 0x000000ffff267224 */ /* 0x000fd200078e00ff */
[C---:B------:R-:W-:Y:S02]  /*1770*/  FSETP.NEU.AND P0, PT, R27.reuse, RZ, PT ;  /* 0x000000ff1b00720b */ /* 0x040fe40003f0d000 */
[----:B------:R-:W-:-:S04]  /*1780*/  LOP3.LUT R29, R27, 0x80000000, R29, 0x48, !PT ;  /* 0x800000001b1d7812 */ /* 0x000fc800078e481d */
[----:B------:R-:W-:-:S07]  /*1790*/  LOP3.LUT R39, R29, R39, RZ, 0xfc, !PT ;  /* 0x000000271d277212 */ /* 0x000fce00078efcff */
[----:B------:R-:W-:Y:S05]  /*17a0*/  @!P0 BRA `(.L_x_23) ;  /* 0x00000000007c8947 */ /* 0x000fea0003800000 */
[----:B------:R-:W-:Y:S01]  /*17b0*/  IMAD.MOV R27, RZ, RZ, -R31 ;  /* 0x000000ffff1b7224 */ /* 0x000fe200078e0a1f */
[----:B------:R-:W-:Y:S01]  /*17c0*/  IADD3 R31, PT, PT, -R31, -0x43300000, RZ ;  /* 0xbcd000001f1f7810 */ /* 0x000fe20007ffe1ff */
[----:B------:R-:W-:-:S06]  /*17d0*/  IMAD.MOV.U32 R26, RZ, RZ, RZ ;  /* 0x000000ffff1a7224 */ /* 0x000fcc00078e00ff */
[----:B------:R-:W-:Y:S02]  /*17e0*/  DFMA R26, R42, -R26, R34 ;  /* 0x8000001a2a1a722b */ /* 0x000fe40000000022 */
[----:B------:R-:W-:-:S08]  /*17f0*/  DMUL.RP R34, R34, R38 ;  /* 0x0000002622227228 */ /* 0x000fd00000008000 */
[----:B------:R-:W-:Y:S02]  /*1800*/  FSETP.NEU.AND P0, PT, |R27|, R31, PT ;  /* 0x0000001f1b00720b */ /* 0x000fe40003f0d200 */
[----:B------:R-:W-:Y:S02]  /*1810*/  LOP3.LUT R29, R35, R29, RZ, 0x3c, !PT ;  /* 0x0000001d231d7212 */ /* 0x000fe400078e3cff */
[----:B------:R-:W-:Y:S02]  /*1820*/  FSEL R42, R34, R42, !P0 ;  /* 0x0000002a222a7208 */ /* 0x000fe40004000000 */
[----:B------:R-:W-:Y:S01]  /*1830*/  FSEL R43, R29, R43, !P0 ;  /* 0x0000002b1d2b7208 */ /* 0x000fe20004000000 */
[----:B------:R-:W-:Y:S06]  /*1840*/  BRA `(.L_x_23) ;  /* 0x0000000000547947 */ /* 0x000fec0003800000 */
.L_x_22:
[----:B------:R-:W-:-:S14]  /*1850*/  DSETP.NAN.AND P0, PT, R30, R30, PT ;  /* 0x0000001e1e00722a */ /* 0x000fdc0003f08000 */
[----:B------:R-:W-:Y:S05]  /*1860*/  @P0 BRA `(.L_x_24) ;  /* 0x0000000000440947 */ /* 0x000fea0003800000 */
[----:B------:R-:W-:-:S14]  /*1870*/  DSETP.NAN.AND P0, PT, R28, R28, PT ;  /* 0x0000001c1c00722a */ /* 0x000fdc0003f08000 */
[----:B------:R-:W-:Y:S05]  /*1880*/  @P0 BRA `(.L_x_25) ;  /* 0x0000000000300947 */ /* 0x000fea0003800000 */
[----:B------:R-:W-:Y:S01]  /*1890*/  ISETP.NE.AND P0, PT, R39, R40, PT ;  /* 0x000000282700720c */ /* 0x000fe20003f05270 */
[----:B------:R-:W-:Y:S02]  /*18a0*/  IMAD.MOV.U32 R42, RZ, RZ, 0x0 ;  /* 0x00000000ff2a7424 */ /* 0x000fe400078e00ff */
[----:B------:R-:W-:-:S10]  /*18b0*/  IMAD.MOV.U32 R43, RZ, RZ, -0x80000 ;  /* 0xfff80000ff2b7424 */ /* 0x000fd400078e00ff */
[----:B------:R-:W-:Y:S05]  /*18c0*/  @!P0 BRA `(.L_x_23) ;  /* 0x0000000000348947 */ /* 0x000fea0003800000 */
[----:B------:R-:W-:Y:S02]  /*18d0*/  ISETP.NE.AND P0, PT, R39, 0x7ff00000, PT ;  /* 0x7ff000002700780c */ /* 0x000fe40003f05270 */
[----:B------:R-:W-:Y:S02]  /*18e0*/  LOP3.LUT R43, R31, 0x80000000, R29, 0x48, !PT ;  /* 0x800000001f2b7812 */ /* 0x000fe400078e481d */
[----:B------:R-:W-:-:S13]  /*18f0*/  ISETP.EQ.OR P0, PT, R40, RZ, !P0 ;  /* 0x000000ff2800720c */ /* 0x000fda0004702670 */
[----:B------:R-:W-:Y:S01]  /*1900*/  @P0 LOP3.LUT R7, R43, 0x7ff00000, RZ, 0xfc, !PT ;  /* 0x7ff000002b070812 */ /* 0x000fe200078efcff */
[----:B------:R-:W-:Y:S02]  /*1910*/  @!P0 IMAD.MOV.U32 R42, RZ, RZ, RZ ;  /* 0x000000ffff2a8224 */ /* 0x000fe400078e00ff */
[----:B------:R-:W-:Y:S02]  /*1920*/  @P0 IMAD.MOV.U32 R42, RZ, RZ, RZ ;  /* 0x000000ffff2a0224 */ /* 0x000fe400078e00ff */
[----:B------:R-:W-:Y:S01]  /*1930*/  @P0 IMAD.MOV.U32 R43, RZ, RZ, R7 ;  /* 0x000000ffff2b0224 */ /* 0x000fe200078e0007 */
[----:B------:R-:W-:Y:S06]  /*1940*/  BRA `(.L_x_23) ;  /* 0x0000000000147947 */ /* 0x000fec0003800000 */
.L_x_25:
[----:B------:R-:W-:Y:S02]  /*1950*/  LOP3.LUT R43, R29, 0x80000, RZ, 0xfc, !PT ;  /* 0x000800001d2b7812 */ /* 0x000fe400078efcff */
[----:B------:R-:W-:Y:S01]  /*1960*/  MOV R42, R28 ;  /* 0x0000001c002a7202 */ /* 0x000fe20000000f00 */
[----:B------:R-:W-:Y:S06]  /*1970*/  BRA `(.L_x_23) ;  /* 0x0000000000087947 */ /* 0x000fec0003800000 */
.L_x_24:
[----:B------:R-:W-:Y:S01]  /*1980*/  LOP3.LUT R43, R31, 0x80000, RZ, 0xfc, !PT ;  /* 0x000800001f2b7812 */ /* 0x000fe200078efcff */
[----:B------:R-:W-:-:S07]  /*1990*/  IMAD.MOV.U32 R42, RZ, RZ, R30 ;  /* 0x000000ffff2a7224 */ /* 0x000fce00078e001e */
.L_x_23:
[----:B------:R-:W-:Y:S05]  /*19a0*/  BSYNC.RECONVERGENT B2 ;  /* 0x0000000000027941 */ /* 0x000fea0003800200 */
.L_x_21:
[----:B------:R-:W-:Y:S02]  /*19b0*/  IMAD.MOV.U32 R26, RZ, RZ, R0 ;  /* 0x000000ffff1a7224 */ /* 0x000fe400078e0000 */
[----:B------:R-:W-:-:S04]  /*19c0*/  IMAD.MOV.U32 R27, RZ, RZ, 0x0 ;  /* 0x00000000ff1b7424 */ /* 0x000fc800078e00ff */
[----:B------:R-:W-:Y:S05]  /*19d0*/  RET.REL.NODEC R26 `(_ZN14implicit_fused24build_tridiag_rhs_kernelIdEEvPKT_S3_S3_S3_S3_S3_S3_iiS1_S1_S1_S1_PS1_S4_S4_S4_) ;  /* 0xffffffe41a887950 */ /* 0x000fea0003c3ffff */
        .weak           $__internal_1_$__cuda_sm20_drsqrt_f64_slowpath_v2
        .type           $__internal_1_$__cuda_sm20_drsqrt_f64_slowpath_v2,@function
        .size           $__internal_1_$__cuda_sm20_drsqrt_f64_slowpath_v2,($__internal_2_$__cuda_sm20_dsqrt_rn_f64_mediumpath_v1 - $__internal_1_$__cuda_sm20_drsqrt_f64_slowpath_v2)
$__internal_1_$__cuda_sm20_drsqrt_f64_slowpath_v2:
[----:B------:R-:W-:Y:S01]  /*19e0*/  IMAD.MOV.U32 R30, RZ, RZ, R20 ;  /* 0x000000ffff1e7224 */ /* 0x000fe200078e0014 */
[----:B------:R-:W-:Y:S01]  /*19f0*/  BSSY.RECONVERGENT B2, `(.L_x_26) ;  /* 0x000001e000027945 */ /* 0x000fe20003800200 */
[----:B------:R-:W-:Y:S01]  /*1a00*/  IMAD.MOV.U32 R31, RZ, RZ, R21 ;  /* 0x000000ffff1f7224 */ /* 0x000fe200078e0015 */
[----:B------:R-:W-:-:S05]  /*1a10*/  LOP3.LUT R28, R21, 0x80000000, RZ, 0xc0, !PT ;  /* 0x80000000151c7812 */ /* 0x000fca00078ec0ff */
[----:B------:R-:W-:-:S14]  /*1a20*/  DSETP.NEU.AND P0, PT, R30, RZ, PT ;  /* 0x000000ff1e00722a */ /* 0x000fdc0003f0d000 */
[----:B------:R-:W-:Y:S05]  /*1a30*/  @!P0 BRA `(.L_x_27) ;  /* 0x00000000005c8947 */ /* 0x000fea0003800000 */
[----:B------:R-:W-:-:S14]  /*1a40*/  DSETP.GTU.AND P0, PT, |R30|, +INF , PT ;  /* 0x7ff000001e00742a */ /* 0x000fdc0003f0c200 */
[----:B------:R-:W-:Y:S05]  /*1a50*/  @P0 BRA `(.L_x_28) ;  /* 0x00000000004c0947 */ /* 0x000fea0003800000 */
[----:B------:R-:W-:-:S13]  /*1a60*/  ISETP.NE.AND P0, PT, R28, RZ, PT ;  /* 0x000000ff1c00720c */ /* 0x000fda0003f05270 */
[----:B------:R-:W-:Y:S02]  /*1a70*/  @P0 IMAD.MOV.U32 R28, RZ, RZ, 0x0 ;  /* 0x00000000ff1c0424 */ /* 0x000fe400078e00ff */
[----:B------:R-:W-:Y:S01]  /*1a80*/  @P0 IMAD.MOV.U32 R29, RZ, RZ, -0x80000 ;  /* 0xfff80000ff1d0424 */ /* 0x000fe200078e00ff */
[----:B------:R-:W-:Y:S06]  /*1a90*/  @P0 BRA `(.L_x_29) ;  /* 0x00000000004c0947 */ /* 0x000fec0003800000 */
[----:B------:R-:W-:-:S14]  /*1aa0*/  DSETP.NEU.AND P0, PT, |R30|, +INF , PT ;  /* 0x7ff000001e00742a */ /* 0x000fdc0003f0d200 */
[----:B------:R-:W-:Y:S01]  /*1ab0*/  @!P0 CS2R R28, SRZ ;  /* 0x00000000001c8805 */ /* 0x000fe2000001ff00 */
[----:B------:R-:W-:Y:S06]  /*1ac0*/  @!P0 BRA `(.L_x_29) ;  /* 0x0000000000408947 */ /* 0x000fec0003800000 */
[----:B------:R-:W-:Y:S01]  /*1ad0*/  DMUL R30, R30, 1.80143985094819840000e+16 ;  /* 0x435000001e1e7828 */ /* 0x000fe20000000000 */
[----:B------:R-:W-:Y:S02]  /*1ae0*/  IMAD.MOV.U32 R28, RZ, RZ, RZ ;  /* 0x000000ffff1c7224 */ /* 0x000fe400078e00ff */
[----:B------:R-:W-:Y:S02]  /*1af0*/  IMAD.MOV.U32 R34, RZ, RZ, 0x0 ;  /* 0x00000000ff227424 */ /* 0x000fe400078e00ff */
[----:B------:R-:W-:Y:S01]  /*1b00*/  IMAD.MOV.U32 R35, RZ, RZ, 0x3fd80000 ;  /* 0x3fd80000ff237424 */ /* 0x000fe200078e00ff */
[----:B------:R-:W0:Y:S02]  /*1b10*/  MUFU.RSQ64H R29, R31 ;  /* 0x0000001f001d7308 */ /* 0x000e240000001c00 */
[----:B0-----:R-:W-:-:S08]  /*1b20*/  DMUL R32, R28, R28 ;  /* 0x0000001c1c207228 */ /* 0x001fd00000000000 */
[----:B------:R-:W-:-:S08]  /*1b30*/  DFMA R32, R30, -R32, 1 ;  /* 0x3ff000001e20742b */ /* 0x000fd00000000820 */
[----:B------:R-:W-:Y:S02]  /*1b40*/  DFMA R34, R32, R34, 0.5 ;  /* 0x3fe000002022742b */ /* 0x000fe40000000022 */
[----:B------:R-:W-:-:S08]  /*1b50*/  DMUL R32, R28, R32 ;  /* 0x000000201c207228 */ /* 0x000fd00000000000 */
[----:B------:R-:W-:-:S08]  /*1b60*/  DFMA R28, R34, R32, R28 ;  /* 0x00000020221c722b */ /* 0x000fd0000000001c */
[----:B------:R-:W-:Y:S01]  /*1b70*/  DMUL R28, R28, 134217728 ;  /* 0x41a000001c1c7828 */ /* 0x000fe20000000000 */
[----:B------:R-:W-:Y:S10]  /*1b80*/  BRA `(.L_x_29) ;  /* 0x0000000000107947 */ /* 0x000ff40003800000 */
.L_x_28:
[----:B------:R-:W-:Y:S01]  /*1b90*/  DADD R28, R30, R30 ;  /* 0x000000001e1c7229 */ /* 0x000fe2000000001e */
[----:B------:R-:W-:Y:S10]  /*1ba0*/  BRA `(.L_x_29) ;  /* 0x0000000000087947 */ /* 0x000ff40003800000 */
.L_x_27:
[----:B------:R-:W-:Y:S01]  /*1bb0*/  LOP3.LUT R29, R28, 0x7ff00000, RZ, 0xfc, !PT ;  /* 0x7ff000001c1d7812 */ /* 0x000fe200078efcff */
[----:B------:R-:W-:-:S07]  /*1bc0*/  IMAD.MOV.U32 R28, RZ, RZ, RZ ;  /* 0x000000ffff1c7224 */ /* 0x000fce00078e00ff */
.L_x_29:
[----:B------:R-:W-:Y:S05]  /*1bd0*/  BSYNC.RECONVERGENT B2 ;  /* 0x0000000000027941 */ /* 0x000fea0003800200 */
.L_x_26:
[----:B------:R-:W-:Y:S02]  /*1be0*/  IMAD.MOV.U32 R7, RZ, RZ, R28 ;  /* 0x000000ffff077224 */ /* 0x000fe400078e001c */
[----:B------:R-:W-:Y:S02]  /*1bf0*/  IMAD.MOV.U32 R30, RZ, RZ, R29 ;  /* 0x000000ffff1e7224 */ /* 0x000fe400078e001d */
[----:B------:R-:W-:Y:S02]  /*1c00*/  IMAD.MOV.U32 R28, RZ, RZ, R0 ;  /* 0x000000ffff1c7224 */ /* 0x000fe400078e0000 */
[----:B------:R-:W-:-:S04]  /*1c10*/  IMAD.MOV.U32 R29, RZ, RZ, 0x0 ;  /* 0x00000000ff1d7424 */ /* 0x000fc800078e00ff */
[----:B------:R-:W-:Y:S05]  /*1c20*/  RET.REL.NODEC R28 `(_ZN14implicit_fused24build_tridiag_rhs_kernelIdEEvPKT_S3_S3_S3_S3_S3_S3_iiS1_S1_S1_S1_PS1_S4_S4_S4_) ;  /* 0xffffffe01cf47950 */ /* 0x000fea0003c3ffff */
        .weak           $__internal_2_$__cuda_sm20_dsqrt_rn_f64_mediumpath_v1
        .type           $__internal_2_$__cuda_sm20_dsqrt_rn_f64_mediumpath_v1,@function
        .size           $__internal_2_$__cuda_sm20_dsqrt_rn_f64_mediumpath_v1,(.L_x_53 - $__internal_2_$__cuda_sm20_dsqrt_rn_f64_mediumpath_v1)
$__internal_2_$__cuda_sm20_dsqrt_rn_f64_mediumpath_v1:
[----:B------:R-:W-:Y:S01]  /*1c30*/  ISETP.GE.U32.AND P0, PT, R6, -0x3400000, PT ;  /* 0xfcc000000600780c */ /* 0x000fe20003f06070 */
[----:B------:R-:W-:Y:S01]  /*1c40*/  BSSY.RECONVERGENT B2, `(.L_x_30) ;  /* 0x0000028000027945 */ /* 0x000fe20003800200 */
[----:B------:R-:W-:Y:S01]  /*1c50*/  IMAD.MOV.U32 R24, RZ, RZ, R26 ;  /* 0x000000ffff187224 */ /* 0x000fe200078e001a */
[----:B------:R-:W-:Y:S01]  /*1c60*/  MOV R6, R30 ;  /* 0x0000001e00067202 */ /* 0x000fe20000000f00 */
[----:B------:R-:W-:Y:S02]  /*1c70*/  IMAD.MOV.U32 R7, RZ, RZ, R31 ;  /* 0x000000ffff077224 */ /* 0x000fe400078e001f */
[----:B------:R-:W-:Y:S02]  /*1c80*/  IMAD.MOV.U32 R22, RZ, RZ, R20 ;  /* 0x000000ffff167224 */ /* 0x000fe400078e0014 */
[----:B------:R-:W-:-:S05]  /*1c90*/  IMAD.MOV.U32 R23, RZ, RZ, R21 ;  /* 0x000000ffff177224 */ /* 0x000fca00078e0015 */
[----:B------:R-:W-:Y:S05]  /*1ca0*/  @!P0 BRA `(.L_x_31) ;  /* 0x0000000000208947 */ /* 0x000fea0003800000 */
[----:B------:R-:W-:-:S10]  /*1cb0*/  DFMA.RM R6, R6, R24, R28 ;  /* 0x000000180606722b */ /* 0x000fd4000000401c */
[----:B------:R-:W-:-:S05]  /*1cc0*/  IADD3 R24, P0, PT, R6, 0x1, RZ ;  /* 0x0000000106187810 */ /* 0x000fca0007f1e0ff */
[----:B------:R-:W-:-:S06]  /*1cd0*/  IMAD.X R25, RZ, RZ, R7, P0 ;  /* 0x000000ffff197224 */ /* 0x000fcc00000e0607 */
[----:B------:R-:W-:-:S08]  /*1ce0*/  DFMA.RP R22, -R6, R24, R22 ;  /* 0x000000180616722b */ /* 0x000fd00000008116 */
[----:B------:R-:W-:-:S06]  /*1cf0*/  DSETP.GT.AND P0, PT, R22, RZ, PT ;  /* 0x000000ff1600722a */ /* 0x000fcc0003f04000 */
[----:B------:R-:W-:Y:S02]  /*1d00*/  FSEL R6, R24, R6, P0 ;  /* 0x0000000618067208 */ /* 0x000fe40000000000 */
[----:B------:R-:W-:Y:S01]  /*1d10*/  FSEL R7, R25, R7, P0 ;  /* 0x0000000719077208 */ /* 0x000fe20000000000 */
[----:B------:R-:W-:Y:S06]  /*1d20*/  BRA `(.L_x_32) ;  /* 0x0000000000647947 */ /* 0x000fec0003800000 */
.L_x_31:
[----:B------:R-:W-:-:S14]  /*1d30*/  DSETP.NE.AND P0, PT, R22, RZ, PT ;  /* 0x000000ff1600722a */ /* 0x000fdc0003f05000 */
[----:B------:R-:W-:Y:S05]  /*1d40*/  @!P0 BRA `(.L_x_33) ;  /* 0x0000000000588947 */ /* 0x000fea0003800000 */
[----:B------:R-:W-:-:S13]  /*1d50*/  ISETP.GE.AND P0, PT, R23, RZ, PT ;  /* 0x000000ff1700720c */ /* 0x000fda0003f06270 */
[----:B------:R-:W-:Y:S02]  /*1d60*/  @!P0 IMAD.MOV.U32 R6, RZ, RZ, 0x0 ;  /* 0x00000000ff068424 */ /* 0x000fe400078e00ff */
[----:B------:R-:W-:Y:S01]  /*1d70*/  @!P0 IMAD.MOV.U32 R7, RZ, RZ, -0x80000 ;  /* 0xfff80000ff078424 */ /* 0x000fe200078e00ff */
[----:B------:R-:W-:Y:S06]  /*1d80*/  @!P0 BRA `(.L_x_32) ;  /* 0x00000000004c8947 */ /* 0x000fec0003800000 */
[----:B------:R-:W-:-:S13]  /*1d90*/  ISETP.GT.AND P0, PT, R23, 0x7fefffff, PT ;  /* 0x7fefffff1700780c */ /* 0x000fda0003f04270 */
[----:B------:R-:W-:Y:S05]  /*1da0*/  @P0 BRA `(.L_x_33) ;  /* 0x0000000000400947 */ /* 0x000fea0003800000 */
[----:B------:R-:W-:Y:S01]  /*1db0*/  DMUL R6, R22, 8.11296384146066816958e+31 ;  /* 0x4690000016067828 */ /* 0x000fe20000000000 */
[----:B------:R-:W-:Y:S02]  /*1dc0*/  IMAD.MOV.U32 R26, RZ, RZ, 0x0 ;  /* 0x00000000ff1a7424 */ /* 0x000fe400078e00ff */
[----:B------:R-:W-:Y:S02]  /*1dd0*/  IMAD.MOV.U32 R22, RZ, RZ, RZ ;  /* 0x000000ffff167224 */ /* 0x000fe400078e00ff */
[----:B------:R-:W-:Y:S01]  /*1de0*/  IMAD.MOV.U32 R27, RZ, RZ, 0x3fd80000 ;  /* 0x3fd80000ff1b7424 */ /* 0x000fe200078e00ff */
[----:B------:R-:W0:Y:S03]  /*1df0*/  MUFU.RSQ64H R23, R7 ;  /* 0x0000000700177308 */ /* 0x000e260000001c00 */
[----:B0-----:R-:W-:-:S08]  /*1e00*/  DMUL R24, R22, R22 ;  /* 0x0000001616187228 */ /* 0x001fd00000000000 */
[----:B------:R-:W-:-:S08]  /*1e10*/  DFMA R24, R6, -R24, 1 ;  /* 0x3ff000000618742b */ /* 0x000fd00000000818 */
[----:B------:R-:W-:Y:S02]  /*1e20*/  DFMA R26, R24, R26, 0.5 ;  /* 0x3fe00000181a742b */ /* 0x000fe4000000001a */
[----:B------:R-:W-:-:S08]  /*1e30*/  DMUL R24, R22, R24 ;  /* 0x0000001816187228 */ /* 0x000fd00000000000 */
[----:B------:R-:W-:-:S08]  /*1e40*/  DFMA R24, R26, R24, R22 ;  /* 0x000000181a18722b */ /* 0x000fd00000000016 */
[----:B------:R-:W-:Y:S02]  /*1e50*/  DMUL R22, R6, R24 ;  /* 0x0000001806167228 */ /* 0x000fe40000000000 */
[----:B------:R-:W-:-:S06]  /*1e60*/  VIADD R25, R25, 0xfff00000 ;  /* 0xfff0000019197836 */ /* 0x000fcc0000000000 */
[----:B------:R-:W-:-:S08]  /*1e70*/  DFMA R26, R22, -R22, R6 ;  /* 0x80000016161a722b */ /* 0x000fd00000000006 */
[----:B------:R-:W-:-:S10]  /*1e80*/  DFMA R6, R24, R26, R22 ;  /* 0x0000001a1806722b */ /* 0x000fd40000000016 */
[----:B------:R-:W-:Y:S01]  /*1e90*/  VIADD R7, R7, 0xfcb00000 ;  /* 0xfcb0000007077836 */ /* 0x000fe20000000000 */
[----:B------:R-:W-:Y:S06]  /*1ea0*/  BRA `(.L_x_32) ;  /* 0x0000000000047947 */ /* 0x000fec0003800000 */
.L_x_33:
[----:B------:R-:W-:-:S11]  /*1eb0*/  DADD R6, R22, R22 ;  /* 0x0000000016067229 */ /* 0x000fd60000000016 */
.L_x_32:
[----:B------:R-:W-:Y:S05]  /*1ec0*/  BSYNC.RECONVERGENT B2 ;  /* 0x0000000000027941 */ /* 0x000fea0003800200 */
.L_x_30:
[----:B------:R-:W-:Y:S02]  /*1ed0*/  IMAD.MOV.U32 R22, RZ, RZ, R6 ;  /* 0x000000ffff167224 */ /* 0x000fe400078e0006 */
[----:B------:R-:W-:Y:S02]  /*1ee0*/  IMAD.MOV.U32 R23, RZ, RZ, R7 ;  /* 0x000000ffff177224 */ /* 0x000fe400078e0007 */
[----:B------:R-:W-:Y:S02]  /*1ef0*/  IMAD.MOV.U32 R6, RZ, RZ, R0 ;  /* 0x000000ffff067224 */ /* 0x000fe400078e0000 */
[----:B------:R-:W-:-:S04]  /*1f00*/  IMAD.MOV.U32 R7, RZ, RZ, 0x0 ;  /* 0x00000000ff077424 */ /* 0x000fc800078e00ff */
[----:B------:R-:W-:Y:S05]  /*1f10*/  RET.REL.NODEC R6 `(_ZN14implicit_fused24build_tridiag_rhs_kernelIdEEvPKT_S3_S3_S3_S3_S3_S3_iiS1_S1_S1_S1_PS1_S4_S4_S4_) ;  /* 0xffffffe006387950 */ /* 0x000fea0003c3ffff */
.L_x_34:
        /* <DEDUP_REMOVED lines=14> */
.L_x_53:


//--------------------- .text._ZN14implicit_fused22boundary_from_f_kernelIdEEvPKT_iiPS1_S4_ --------------------------
	.section	.text._ZN14implicit_fused22boundary_from_f_kernelIdEEvPKT_iiPS1_S4_,"ax",@progbits
	.align	128
        .global         _ZN14implicit_fused22boundary_from_f_kernelIdEEvPKT_iiPS1_S4_
        .type           _ZN14implicit_fused22boundary_from_f_kernelIdEEvPKT_iiPS1_S4_,@function
        .size           _ZN14implicit_fused22boundary_from_f_kernelIdEEvPKT_iiPS1_S4_,(.L_x_57 - _ZN14implicit_fused22boundary_from_f_kernelIdEEvPKT_iiPS1_S4_)
        .other          _ZN14implicit_fused22boundary_from_f_kernelIdEEvPKT_iiPS1_S4_,@"STO_CUDA_ENTRY STV_DEFAULT"
_ZN14implicit_fused22boundary_from_f_kernelIdEEvPKT_iiPS1_S4_:
.text._ZN14implicit_fused22boundary_from_f_kernelIdEEvPKT_iiPS1_S4_:
[----:B------:R-:W-:Y:S01]  /*0000*/  LDC R1, c[0x0][0x37c] ;  /* 0x0000df00ff017b82 */ /* 0x000fe20000000800 */
[----:B------:R-:W0:Y:S07]  /*0010*/  S2R R0, SR_TID.X ;  /* 0x0000000000007919 */ /* 0x000e2e0000002100 */
[----:B------:R-:W0:Y:S01]  /*0020*/  S2UR UR4, SR_CTAID.X ;  /* 0x00000000000479c3 */ /* 0x000e220000002500 */
[----:B------:R-:W1:Y:S07]  /*0030*/  LDCU UR6, c[0x0][0x38c] ;  /* 0x00007180ff0677ac */ /* 0x000e6e0008000800 */
[----:B------:R-:W0:Y:S02]  /*0040*/  LDC R11, c[0x0][0x360] ;  /* 0x0000d800ff0b7b82 */ /* 0x000e240000000800 */
[----:B0-----:R-:W-:-:S05]  /*0050*/  IMAD R11, R11, UR4, R0 ;  /* 0x000000040b0b7c24 */ /* 0x001fca000f8e0200 */
[----:B-1----:R-:W-:-:S13]  /*0060*/  ISETP.GE.AND P0, PT, R11, UR6, PT ;  /* 0x000000060b007c0c */ /* 0x002fda000bf06270 */
[----:B------:R-:W-:Y:S05]  /*0070*/  @P0 EXIT ;  /* 0x000000000000094d */ /* 0x000fea0003800000 */
[----:B------:R-:W0:Y:S01]  /*0080*/  LDC R0, c[0x0][0x388] ;  /* 0x0000e200ff007b82 */ /* 0x000e220000000800 */
[----:B------:R-:W1:Y:S07]  /*0090*/  LDCU.64 UR4, c[0x0][0x358] ;  /* 0x00006b00ff0477ac */ /* 0x000e6e0008000a00 */
[----:B------:R-:W2:Y:S08]  /*00a0*/  LDC.64 R2, c[0x0][0x380] ;  /* 0x0000e000ff027b82 */ /* 0x000eb00000000a00 */
[----:B------:R-:W3:Y:S01]  /*00b0*/  LDC.64 R4, c[0x0][0x390] ;  /* 0x0000e400ff047b82 */ /* 0x000ee20000000a00 */
[----:B0-----:R-:W-:-:S07]  /*00c0*/  IADD3 R0, PT, PT, R0, -0x1, RZ ;  /* 0xffffffff00007810 */ /* 0x001fce0007ffe0ff */
[----:B------:R-:W0:Y:S01]  /*00d0*/  LDC.64 R8, c[0x0][0x398] ;  /* 0x0000e600ff087b82 */ /* 0x000e220000000a00 */
[----:B------:R-:W-:Y:S02]  /*00e0*/  IMAD R7, R0, UR6, RZ ;  /* 0x0000000600077c24 */ /* 0x000fe4000f8e02ff */
[----:B--2---:R-:W-:-:S04]  /*00f0*/  IMAD.WIDE R2, R11, 0x8, R2 ;  /* 0x000000080b027825 */ /* 0x004fc800078e0202 */
[----:B------:R-:W-:Y:S02]  /*0100*/  IMAD.WIDE R6, R7, 0x8, R2 ;  /* 0x0000000807067825 */ /* 0x000fe400078e0202 */
[----:B-1----:R-:W2:Y:S04]  /*0110*/  LDG.E.64.CONSTANT R2, desc[UR4][R2.64] ;  /* 0x0000000402027981 */ /* 0x002ea8000c1e9b00 */
[----:B------:R-:W4:Y:S01]  /*0120*/  LDG.E.64.CONSTANT R6, desc[UR4][R6.64] ;  /* 0x0000000406067981 */ /* 0x000f22000c1e9b00 */
[----:B---3--:R-:W-:-:S04]  /*0130*/  IMAD.WIDE R4, R11, 0x8, R4 ;  /* 0x000000080b047825 */ /* 0x008fc800078e0204 */
[----:B0-----:R-:W-:Y:S01]  /*0140*/  IMAD.WIDE R8, R11, 0x8, R8 ;  /* 0x000000080b087825 */ /* 0x001fe200078e0208 */
[----:B--2---:R-:W-:Y:S04]  /*0150*/  STG.E.64 desc[UR4][R4.64], R2 ;  /* 0x0000000204007986 */ /* 0x004fe8000c101b04 */
[----:B----4-:R-:W-:Y:S01]  /*0160*/  STG.E.64 desc[UR4][R8.64], R6 ;  /* 0x0000000608007986 */ /* 0x010fe2000c101b04 */
[----:B------:R-:W-:Y:S05]  /*0170*/  EXIT ;  /* 0x000000000000794d */ /* 0x000fea0003800000 */
.L_x_35:
        /* <DEDUP_REMOVED lines=16> */
.L_x_57:


//--------------------- .text._ZN14implicit_fused14moments_kernelIdEEvPKT_S3_iiS1_PS1_S4_S4_ --------------------------
	.section	.text._ZN14implicit_fused14moments_kernelIdEEvPKT_S3_iiS1_PS1_S4_S4_,"ax",@progbits
	.align	128
        .global         _ZN14implicit_fused14moments_kernelIdEEvPKT_S3_iiS1_PS1_S4_S4_
        .type           _ZN14implicit_fused14moments_kernelIdEEvPKT_S3_iiS1_PS1_S4_S4_,@function
        .size           _ZN14implicit_fused14moments_kernelIdEEvPKT_S3_iiS1_PS1_S4_S4_,(.L_x_54 - _ZN14implicit_fused14moments_kernelIdEEvPKT_S3_iiS1_PS1_S4_S4_)
        .other          _ZN14implicit_fused14moments_kernelIdEEvPKT_S3_iiS1_PS1_S4_S4_,@"STO_CUDA_ENTRY STV_DEFAULT"
_ZN14implicit_fused14moments_kernelIdEEvPKT_S3_iiS1_PS1_S4_S4_:
.text._ZN14implicit_fused14moments_kernelIdEEvPKT_S3_iiS1_PS1_S4_S4_:
[----:B------:R-:W-:Y:S01]  /*0000*/  LDC R1, c[0x0][0x37c] ;  /* 0x0000df00ff017b82 */ /* 0x000fe20000000800 */
[----:B------:R-:W0:Y:S01]  /*0010*/  S2R R0, SR_CTAID.X ;  /* 0x0000000000007919 */ /* 0x000e220000002500 */
[----:B------:R-:W0:Y:S02]  /*0020*/  LDCU UR4, c[0x0][0x390] ;  /* 0x00007200ff0477ac */ /* 0x000e240008000800 */
[----:B0-----:R-:W-:-:S13]  /*0030*/  ISETP.GE.AND P0, PT, R0, UR4, PT ;  /* 0x0000000400007c0c */ /* 0x001fda000bf06270 */
[----:B------:R-:W-:Y:S05]  /*0040*/  @P0 EXIT ;  /* 0x000000000000094d */ /* 0x000fea0003800000 */
[----:B------:R-:W0:Y:S01]  /*0050*/  S2R R20, SR_TID.X ;  /* 0x0000000000147919 */ /* 0x000e220000002100 */
[----:B------:R-:W0:Y:S01]  /*0060*/  LDCU UR4, c[0x0][0x394] ;  /* 0x00007280ff0477ac */ /* 0x000e220008000800 */
[----:B------:R-:W1:Y:S01]  /*0070*/  LDC R18, c[0x0][0x360] ;  /* 0x0000d800ff127b82 */ /* 0x000e620000000800 */
[----:B------:R-:W-:Y:S01]  /*0080*/  MOV R19, 0x400 ;  /* 0x0000040000137802 */ /* 0x000fe20000000f00 */
[----:B------:R-:W2:Y:S01]  /*0090*/  S2R R2, SR_CgaCtaId ;  /* 0x0000000000027919 */ /* 0x000ea20000008800 */
[----:B------:R-:W3:Y:S01]  /*00a0*/  LDCU.64 UR6, c[0x0][0x358] ;  /* 0x00006b00ff0677ac */ /* 0x000ee20008000a00 */
[----:B------:R-:W-:Y:S01]  /*00b0*/  BSSY.RECONVERGENT B0, `(.L_x_36) ;  /* 0x000001c000007945 */ /* 0x000fe20003800200 */
[----:B------:R-:W-:Y:S02]  /*00c0*/  CS2R R6, SRZ ;  /* 0x0000000000067805 */ /* 0x000fe4000001ff00 */
[----:B------:R-:W-:Y:S01]  /*00d0*/  CS2R R4, SRZ ;  /* 0x0000000000047805 */ /* 0x000fe2000001ff00 */
[----:B-1----:R-:W-:Y:S01]  /*00e0*/  IMAD.MOV.U32 R22, RZ, RZ, R18 ;  /* 0x000000ffff167224 */ /* 0x002fe200078e0012 */
[----:B0-----:R-:W-:-:S02]  /*00f0*/  ISETP.GE.AND P0, PT, R20, UR4, PT ;  /* 0x0000000414007c0c */ /* 0x001fc4000bf06270 */
[----:B--2---:R-:W-:Y:S02]  /*0100*/  LEA R19, R2, R19, 0x18 ;  /* 0x0000001302137211 */ /* 0x004fe400078ec0ff */
[----:B------:R-:W-:-:S03]  /*0110*/  CS2R R2, SRZ ;  /* 0x0000000000027805 */ /* 0x000fc6000001ff00 */
[----:B------:R-:W-:-:S04]  /*0120*/  IMAD R21, R20, 0x8, R19 ;  /* 0x0000000814157824 */ /* 0x000fc800078e0213 */
[----:B------:R-:W-:Y:S02]  /*0130*/  IMAD R23, R18, 0x8, R21 ;  /* 0x0000000812177824 */ /* 0x000fe400078e0215 */
[----:B---3--:R-:W-:Y:S05]  /*0140*/  @P0 BRA `(.L_x_37) ;  /* 0x0000000000480947 */ /* 0x008fea0003800000 */
[----:B------:R-:W0:Y:S01]  /*0150*/  LDC.64 R8, c[0x0][0x380] ;  /* 0x0000e000ff087b82 */ /* 0x000e220000000a00 */
[----:B------:R-:W-:Y:S01]  /*0160*/  IMAD.MOV.U32 R25, RZ, RZ, R20 ;  /* 0x000000ffff197224 */ /* 0x000fe200078e0014 */
[----:B------:R-:W-:Y:S02]  /*0170*/  CS2R R2, SRZ ;  /* 0x0000000000027805 */ /* 0x000fe4000001ff00 */
[----:B------:R-:W-:Y:S02]  /*0180*/  CS2R R4, SRZ ;  /* 0x0000000000047805 */ /* 0x000fe4000001ff00 */
[----:B------:R-:W-:Y:S02]  /*0190*/  CS2R R6, SRZ ;  /* 0x0000000000067805 */ /* 0x000fe4000001ff00 */
[----:B------:R-:W1:Y:S05]  /*01a0*/  LDC.64 R10, c[0x0][0x388] ;  /* 0x0000e200ff0a7b82 */ /* 0x000e6a0000000a00 */
.L_x_38:
[----:B------:R-:W-:Y:S02]  /*01b0*/  IMAD R15, R0, UR4, R25 ;  /* 0x00000004000f7c24 */ /* 0x000fe4000f8e0219 */
[----:B-1----:R-:W-:-:S04]  /*01c0*/  IMAD.WIDE R12, R25, 0x8, R10 ;  /* 0x00000008190c7825 */ /* 0x002fc800078e020a */
[----:B0-----:R-:W-:Y:S02]  /*01d0*/  IMAD.WIDE R14, R15, 0x8, R8 ;  /* 0x000000080f0e7825 */ /* 0x001fe400078e0208 */
[----:B------:R-:W2:Y:S04]  /*01e0*/  LDG.E.64.CONSTANT R12, desc[UR6][R12.64] ;  /* 0x000000060c0c7981 */ /* 0x000ea8000c1e9b00 */
[----:B------:R-:W2:Y:S01]  /*01f0*/  LDG.E.64.CONSTANT R14, desc[UR6][R14.64] ;  /* 0x000000060e0e7981 */ /* 0x000ea2000c1e9b00 */
[----:B------:R-:W-:-:S05]  /*0200*/  IMAD.IADD R25, R22, 0x1, R25 ;  /* 0x0000000116197824 */ /* 0x000fca00078e0219 */
[----:B------:R-:W-:Y:S01]  /*0210*/  ISETP.GE.AND P0, PT, R25, UR4, PT ;  /* 0x0000000419007c0c */ /* 0x000fe2000bf06270 */
[C---:B--2---:R-:W-:Y:S02]  /*0220*/  DMUL R16, R14.reuse, R12 ;  /* 0x0000000c0e107228 */ /* 0x044fe40000000000 */
[----:B------:R-:W-:-:S06]  /*0230*/  DADD R6, R14, R6 ;  /* 0x000000000e067229 */ /* 0x000fcc0000000006 */
[----:B------:R-:W-:Y:S02]  /*0240*/  DFMA R2, R12, R16, R2 ;  /* 0x000000100c02722b */ /* 0x000fe40000000002 */
[----:B------:R-:W-:Y:S02]  /*0250*/  DADD R4, R16, R4 ;  /* 0x0000000010047229 */ /* 0x000fe40000000004 */
[----:B------:R-:W-:Y:S09]  /*0260*/  @!P0 BRA `(.L_x_38) ;  /* 0xfffffffc00d08947 */ /* 0x000ff2000383ffff */
.L_x_37:
[----:B------:R-:W-:Y:S05]  /*0270*/  BSYNC.RECONVERGENT B0 ;  /* 0x0000000000007941 */ /* 0x000fea0003800200 */
.L_x_36:
[----:B------:R-:W-:Y:S01]  /*0280*/  ISETP.GE.U32.AND P0, PT, R22, 0x2, PT ;  /* 0x000000021600780c */ /* 0x000fe20003f06070 */
[----:B------:R-:W-:Y:S01]  /*0290*/  IMAD R9, R18, 0x8, R23 ;  /* 0x0000000812097824 */ /* 0x000fe200078e0217 */
[----:B------:R0:W-:Y:S04]  /*02a0*/  STS.64 [R21], R6 ;  /* 0x0000000615007388 */ /* 0x0001e80000000a00 */
[----:B------:R0:W-:Y:S04]  /*02b0*/  STS.64 [R23], R4 ;  /* 0x0000000417007388 */ /* 0x0001e80000000a00 */
[----:B------:R0:W-:Y:S01]  /*02c0*/  STS.64 [R9], R2 ;  /* 0x0000000209007388 */ /* 0x0001e20000000a00 */
[----:B------:R-:W-:Y:S06]  /*02d0*/  BAR.SYNC.DEFER_BLOCKING 0x0 ;  /* 0x0000000000007b1d */ /* 0x000fec0000010000 */
[----:B------:R-:W-:Y:S05]  /*02e0*/  @!P0 BRA `(.L_x_39) ;  /* 0x0000000000608947 */ /* 0x000fea0003800000 */
.L_x_42:
[----:B0-----:R-:W-:Y:S01]  /*02f0*/  SHF.R.U32.HI R2, RZ, 0x1, R22 ;  /* 0x00000001ff027819 */ /* 0x001fe20000011616 */
[----:B------:R-:W-:Y:S03]  /*0300*/  BSSY.RECONVERGENT B0, `(.L_x_40) ;  /* 0x0000012000007945 */ /* 0x000fe60003800200 */
[----:B------:R-:W-:-:S13]  /*0310*/  ISETP.GE.U32.AND P0, PT, R20, R2, PT ;  /* 0x000000021400720c */ /* 0x000fda0003f06070 */
[----:B------:R-:W-:Y:S05]  /*0320*/  @P0 BRA `(.L_x_41) ;  /* 0x00000000003c0947 */ /* 0x000fea0003800000 */
[----:B------:R-:W-:Y:S01]  /*0330*/  IMAD R3, R2, 0x8, R21 ;  /* 0x0000000802037824 */ /* 0x000fe200078e0215 */
[----:B------:R-:W-:Y:S03]  /*0340*/  LDS.64 R6, [R21] ;  /* 0x0000000015067984 */ /* 0x000fe60000000a00 */
[C---:B------:R-:W-:Y:S01]  /*0350*/  IMAD R15, R18.reuse, 0x8, R3 ;  /* 0x00000008120f7824 */ /* 0x040fe200078e0203 */
[----:B------:R-:W0:Y:S03]  /*0360*/  LDS.64 R4, [R3] ;  /* 0x0000000003047984 */ /* 0x000e260000000a00 */
[----:B------:R-:W-:Y:S01]  /*0370*/  IMAD R8, R18, 0x8, R15 ;  /* 0x0000000812087824 */ /* 0x000fe200078e020f */
[----:B0-----:R-:W-:-:S07]  /*0380*/  DADD R4, R4, R6 ;  /* 0x0000000004047229 */ /* 0x001fce0000000006 */
[----:B------:R-:W-:Y:S04]  /*0390*/  STS.64 [R21], R4 ;  /* 0x0000000415007388 */ /* 0x000fe80000000a00 */
[----:B------:R-:W-:Y:S04]  /*03a0*/  LDS.64 R6, [R15] ;  /* 0x000000000f067984 */ /* 0x000fe80000000a00 */
[----:B------:R-:W0:Y:S02]  /*03b0*/  LDS.64 R10, [R23] ;  /* 0x00000000170a7984 */ /* 0x000e240000000a00 */
[----:B0-----:R-:W-:-:S07]  /*03c0*/  DADD R6, R6, R10 ;  /* 0x0000000006067229 */ /* 0x001fce000000000a */
[----:B------:R-:W-:Y:S04]  /*03d0*/  STS.64 [R23], R6 ;  /* 0x0000000617007388 */ /* 0x000fe80000000a00 */
[----:B------:R-:W-:Y:S04]  /*03e0*/  LDS.64 R10, [R8] ;  /* 0x00000000080a7984 */ /* 0x000fe80000000a00 */
[----:B------:R-:W0:Y:S02]  /*03f0*/  LDS.64 R12, [R9] ;  /* 0x00000000090c7984 */ /* 0x000e240000000a00 */
[----:B0-----:R-:W-:-:S07]  /*0400*/  DADD R10, R10, R12 ;  /* 0x000000000a0a7229 */ /* 0x001fce000000000c */
[----:B------:R0:W-:Y:S04]  /*0410*/  STS.64 [R9], R10 ;  /* 0x0000000a09007388 */ /* 0x0001e80000000a00 */
.L_x_41:
[----:B------:R-:W-:Y:S05]  /*0420*/  BSYNC.RECONVERGENT B0 ;  /* 0x0000000000007941 */ /* 0x000fea0003800200 */
.L_x_40:
[----:B------:R-:W-:Y:S01]  /*0430*/  BAR.SYNC.DEFER_BLOCKING 0x0 ;  /* 0x0000000000007b1d */ /* 0x000fe20000010000 */
[----:B------:R-:W-:Y:S01]  /*0440*/  ISETP.GT.U32.AND P0, PT, R22, 0x3, PT ;  /* 0x000000031600780c */ /* 0x000fe20003f04070 */
[----:B------:R-:W-:-:S12]  /*0450*/  IMAD.MOV.U32 R22, RZ, RZ, R2 ;  /* 0x000000ffff167224 */ /* 0x000fd800078e0002 */
[----:B------:R-:W-:Y:S05]  /*0460*/  @P0 BRA `(.L_x_42) ;  /* 0xfffffffc00a00947 */ /* 0x000fea000383ffff */
.L_x_39:
[----:B------:R-:W-:-:S13]  /*0470*/  ISETP.NE.AND P0, PT, R20, RZ, PT ;  /* 0x000000ff1400720c */ /* 0x000fda0003f05270 */
[----:B------:R-:W-:Y:S05]  /*0480*/  @P0 EXIT ;  /* 0x000000000000094d */ /* 0x000fea0003800000 */
[----:B------:R-:W1:Y:S01]  /*0490*/  S2UR UR5, SR_CgaCtaId ;  /* 0x00000000000579c3 */ /* 0x000e620000008800 */
[----:B------:R-:W-:Y:S01]  /*04a0*/  UMOV UR4, 0x400 ;  /* 0x0000040000047882 */ /* 0x000fe20000000000 */
[C---:B------:R-:W-:Y:S02]  /*04b0*/  IMAD R19, R18.reuse, 0x8, R19 ;  /* 0x0000000812137824 */ /* 0x040fe400078e0213 */
[----:B0-----:R-:W-:Y:S02]  /*04c0*/  IMAD.MOV.U32 R4, RZ, RZ, 0x1 ;  /* 0x00000001ff047424 */ /* 0x001fe400078e00ff */
[----:B------:R-:W-:Y:S01]  /*04d0*/  IMAD R18, R18, 0x8, R19 ;  /* 0x0000000812127824 */ /* 0x000fe200078e0213 */
[----:B------:R-:W-:Y:S01]  /*04e0*/  LDS.64 R2, [R19] ;  /* 0x0000000013027984 */ /* 0x000fe20000000a00 */
[----:B-1----:R-:W-:-:S09]  /*04f0*/  ULEA UR4, UR5, UR4, 0x18 ;  /* 0x0000000405047291 */ /* 0x002fd2000f8ec0ff */
[----:B------:R-:W0:Y:S02]  /*0500*/  LDS.64 R8, [UR4] ;  /* 0x00000004ff087984 */ /* 0x000e240008000a00 */
[----:B------:R-:W0:Y:S02]  /*0510*/  LDCU.64 UR4, c[0x0][0x398] ;  /* 0x00007300ff0477ac */ /* 0x000e240008000a00 */
[----:B0-----:R-:W-:-:S06]  /*0520*/  DMUL R8, R8, UR4 ;  /* 0x0000000408087c28 */ /* 0x001fcc0008000000 */
[----:B------:R-:W0:Y:S02]  /*0530*/  MUFU.RCP64H R5, R9 ;  /* 0x0000000900057308 */ /* 0x000e240000001800 */
[----:B0-----:R-:W-:-:S08]  /*0540*/  DFMA R6, -R8, R4, 1 ;  /* 0x3ff000000806742b */ /* 0x001fd00000000104 */
[----:B------:R-:W-:-:S08]  /*0550*/  DFMA R6, R6, R6, R6 ;  /* 0x000000060606722b */ /* 0x000fd00000000006 */
[----:B------:R-:W-:Y:S02]  /*0560*/  DFMA R6, R4, R6, R4 ;  /* 0x000000060406722b */ /* 0x000fe40000000004 */
[----:B------:R-:W-:-:S06]  /*0570*/  DMUL R4, R2, UR4 ;  /* 0x0000000402047c28 */ /* 0x000fcc0008000000 */
[----:B------:R-:W-:-:S04]  /*0580*/  DFMA R10, -R8, R6, 1 ;  /* 0x3ff00000080a742b */ /* 0x000fc80000000106 */
[----:B------:R-:W-:-:S04]  /*0590*/  FSETP.GEU.AND P1, PT, |R5|, 6.5827683646048100446e-37, PT ;  /* 0x036000000500780b */ /* 0x000fc80003f2e200 */
[----:B------:R-:W-:Y:S01]  /*05a0*/  DFMA R10, R6, R10, R6 ;  /* 0x0000000a060a722b */ /* 0x000fe20000000006 */
[----:B------:R-:W0:Y:S07]  /*05b0*/  LDS.64 R6, [R18] ;  /* 0x0000000012067984 */ /* 0x000e2e0000000a00 */
[----:B------:R-:W-:-:S08]  /*05c0*/  DMUL R2, R4, R10 ;  /* 0x0000000a04027228 */ /* 0x000fd00000000000 */
[----:B------:R-:W-:-:S08]  /*05d0*/  DFMA R12, -R8, R2, R4 ;  /* 0x00000002080c722b */ /* 0x000fd00000000104 */
[----:B------:R-:W-:-:S10]  /*05e0*/  DFMA R2, R10, R12, R2 ;  /* 0x0000000c0a02722b */ /* 0x000fd40000000002 */
[----:B------:R-:W-:-:S05]  /*05f0*/  FFMA R10, RZ, R9, R3 ;  /* 0x00000009ff0a7223 */ /* 0x000fca0000000003 */
[----:B------:R-:W-:Y:S01]  /*0600*/  FSETP.GT.AND P0, PT, |R10|, 1.469367938527859385e-39, PT ;  /* 0x001000000a00780b */ /* 0x000fe20003f04200 */
[----:B0-----:R-:W-:-:S12]  /*0610*/  DMUL R6, R6, UR4 ;  /* 0x0000000406067c28 */ /* 0x001fd80008000000 */
[----:B------:R-:W-:Y:S05]  /*0620*/  @P0 BRA P1, `(.L_x_43) ;  /* 0x0000000000200947 */ /* 0x000fea0000800000 */
[----:B------:R-:W-:Y:S01]  /*0630*/  IMAD.MOV.U32 R14, RZ, RZ, R4 ;  /* 0x000000ffff0e7224 */ /* 0x000fe200078e0004 */
[----:B------:R-:W-:Y:S01]  /*0640*/  MOV R24, 0x690 ;  /* 0x0000069000187802 */ /* 0x000fe20000000f00 */
[----:B------:R-:W-:Y:S02]  /*0650*/  IMAD.MOV.U32 R15, RZ, RZ, R5 ;  /* 0x000000ffff0f7224 */ /* 0x000fe400078e0005 */
[----:B------:R-:W-:Y:S02]  /*0660*/  IMAD.MOV.U32 R10, RZ, RZ, R8 ;  /* 0x000000ffff0a7224 */ /* 0x000fe400078e0008 */
[----:B------:R-:W-:-:S07]  /*0670*/  IMAD.MOV.U32 R11, RZ, RZ, R9 ;  /* 0x000000ffff0b7224 */ /* 0x000fce00078e0009 */
[----:B------:R-:W-:Y:S05]  /*0680*/  CALL.REL.NOINC `($__internal_3_$__cuda_sm20_div_rn_f64_full) ;  /* 0x0000000000907944 */ /* 0x000fea0003c00000 */
[----:B------:R-:W-:Y:S02]  /*0690*/  IMAD.MOV.U32 R2, RZ, RZ, R4 ;  /* 0x000000ffff027224 */ /* 0x000fe400078e0004 */
[----:B------:R-:W-:-:S07]  /*06a0*/  IMAD.MOV.U32 R3, RZ, RZ, R5 ;  /* 0x000000ffff037224 */ /* 0x000fce00078e0005 */
.L_x_43:
[----:B------:R-:W0:Y:S01]  /*06b0*/  MUFU.RCP64H R5, R9 ;  /* 0x0000000900057308 */ /* 0x000e220000001800 */
[----:B------:R-:W-:Y:S01]  /*06c0*/  IMAD.MOV.U32 R4, RZ, RZ, 0x1 ;  /* 0x00000001ff047424 */ /* 0x000fe200078e00ff */
[----:B------:R-:W-:-:S05]  /*06d0*/  FSETP.GEU.AND P1, PT, |R7|, 6.5827683646048100446e-37, PT ;  /* 0x036000000700780b */ /* 0x000fca0003f2e200 */
[----:B0-----:R-:W-:-:S08]  /*06e0*/  DFMA R10, -R8, R4, 1 ;  /* 0x3ff00000080a742b */ /* 0x001fd00000000104 */
[----:B------:R-:W-:-:S08]  /*06f0*/  DFMA R10, R10, R10, R10 ;  /* 0x0000000a0a0a722b */ /* 0x000fd0000000000a */
[----:B------:R-:W-:-:S08]  /*0700*/  DFMA R10, R4, R10, R4 ;  /* 0x0000000a040a722b */ /* 0x000fd00000000004 */
[----:B------:R-:W-:-:S08]  /*0710*/  DFMA R4, -R8, R10, 1 ;  /* 0x3ff000000804742b */ /* 0x000fd0000000010a */
[----:B------:R-:W-:-:S08]  /*0720*/  DFMA R12, R10, R4, R10 ;  /* 0x000000040a0c722b */ /* 0x000fd0000000000a */
        /* <DEDUP_REMOVED lines=8> */
[----:B------:R-:W-:Y:S02]  /*07b0*/  IMAD.MOV.U32 R15, RZ, RZ, R7 ;  /* 0x000000ffff0f7224 */ /* 0x000fe400078e0007 */
[----:B------:R-:W-:Y:S02]  /*07c0*/  IMAD.MOV.U32 R10, RZ, RZ, R8 ;  /* 0x000000ffff0a7224 */ /* 0x000fe400078e0008 */
[----:B------:R-:W-:-:S07]  /*07d0*/  IMAD.MOV.U32 R11, RZ, RZ, R9 ;  /* 0x000000ffff0b7224 */ /* 0x000fce00078e0009 */
[----:B------:R-:W-:Y:S05]  /*07e0*/  CALL.REL.NOINC `($__internal_3_$__cuda_sm20_div_rn_f64_full) ;  /* 0x0000000000387944 */ /* 0x000fea0003c00000 */
.L_x_44:
[----:B------:R-:W0:Y:S01]  /*07f0*/  LDC.64 R6, c[0x0][0x3a0] ;  /* 0x0000e800ff067b82 */ /* 0x000e220000000a00 */
[----:B------:R-:W-:-:S07]  /*0800*/  DFMA R4, -R2, R2, R4 ;  /* 0x000000020204722b */ /* 0x000fce0000000104 */
[----:B------:R-:W1:Y:S01]  /*0810*/  LDC.64 R10, c[0x0][0x3a8] ;  /* 0x0000ea00ff0a7b82 */ /* 0x000e620000000a00 */
[----:B------:R-:W-:-:S06]  /*0820*/  DSETP.GT.AND P0, PT, R4, RZ, PT ;  /* 0x000000ff0400722a */ /* 0x000fcc0003f04000 */
[----:B------:R-:W-:Y:S01]  /*0830*/  FSEL R12, R4, -124.47528839111328125, P0 ;  /* 0xc2f8f359040c7808 */ /* 0x000fe20000000000 */
[----:B------:R-:W2:Y:S01]  /*0840*/  LDC.64 R14, c[0x0][0x3b0] ;  /* 0x0000ec00ff0e7b82 */ /* 0x000ea20000000a00 */
[----:B------:R-:W-:Y:S01]  /*0850*/  FSEL R13, R5, 6.0769443484305323302e-38, P0 ;  /* 0x01a56e1f050d7808 */ /* 0x000fe20000000000 */
[----:B0-----:R-:W-:-:S05]  /*0860*/  IMAD.WIDE.U32 R6, R0, 0x8, R6 ;  /* 0x0000000800067825 */ /* 0x001fca00078e0006 */
[----:B------:R-:W-:Y:S01]  /*0870*/  STG.E.64 desc[UR6][R6.64], R8 ;  /* 0x0000000806007986 */ /* 0x000fe2000c101b06 */
[----:B-1----:R-:W-:-:S05]  /*0880*/  IMAD.WIDE.U32 R10, R0, 0x8, R10 ;  /* 0x00000008000a7825 */ /* 0x002fca00078e000a */
[----:B------:R-:W-:Y:S01]  /*0890*/  STG.E.64 desc[UR6][R10.64], R2 ;  /* 0x000000020a007986 */ /* 0x000fe2000c101b06 */
[----:B--2---:R-:W-:-:S05]  /*08a0*/  IMAD.WIDE.U32 R4, R0, 0x8, R14 ;  /* 0x0000000800047825 */ /* 0x004fca00078e000e */
[----:B------:R-:W-:Y:S01]  /*08b0*/  STG.E.64 desc[UR6][R4.64], R12 ;  /* 0x0000000c04007986 */ /* 0x000fe2000c101b06 */
[----:B------:R-:W-:Y:S05]  /*08c0*/  EXIT ;  /* 0x000000000000794d */ /* 0x000fea0003800000 */
        .weak           $__internal_3_$__cuda_sm20_div_rn_f64_full
        .type           $__internal_3_$__cuda_sm20_div_rn_f64_full,@function
        .size           $__internal_3_$__cuda_sm20_div_rn_f64_full,(.L_x_54 - $__internal_3_$__cuda_sm20_div_rn_f64_full)
$__internal_3_$__cuda_sm20_div_rn_f64_full:
[C---:B------:R-:W-:Y:S01]  /*08d0*/  FSETP.GEU.AND P0, PT, |R11|.reuse, 1.469367938527859385e-39, PT ;  /* 0x001000000b00780b */ /* 0x040fe20003f0e200 */
[----:B------:R-:W-:Y:S01]  /*08e0*/  IMAD.MOV.U32 R18, RZ, RZ, 0x1 ;  /* 0x00000001ff127424 */ /* 0x000fe200078e00ff */
[C---:B------:R-:W-:Y:S01]  /*08f0*/  LOP3.LUT R4, R11.reuse, 0x800fffff, RZ, 0xc0, !PT ;  /* 0x800fffff0b047812 */ /* 0x040fe200078ec0ff */
[----:B------:R-:W-:Y:S01]  /*0900*/  IMAD.MOV.U32 R26, RZ, RZ, 0x1ca00000 ;  /* 0x1ca00000ff1a7424 */ /* 0x000fe200078e00ff */
[----:B------:R-:W-:Y:S02]  /*0910*/  LOP3.LUT R22, R11, 0x7ff00000, RZ, 0xc0, !PT ;  /* 0x7ff000000b167812 */ /* 0x000fe400078ec0ff */
[----:B------:R-:W-:Y:S01]  /*0920*/  LOP3.LUT R5, R4, 0x3ff00000, RZ, 0xfc, !PT ;  /* 0x3ff0000004057812 */ /* 0x000fe200078efcff */
[----:B------:R-:W-:-:S06]  /*0930*/  IMAD.MOV.U32 R4, RZ, RZ, R10 ;  /* 0x000000ffff047224 */ /* 0x000fcc00078e000a */
[----:B------:R-:W-:-:S06]  /*0940*/  @!P0 DMUL R4, R10, 8.98846567431157953865e+307 ;  /* 0x7fe000000a048828 */ /* 0x000fcc0000000000 */
[----:B------:R-:W0:Y:S02]  /*0950*/  MUFU.RCP64H R19, R5 ;  /* 0x0000000500137308 */ /* 0x000e240000001800 */
[----:B0-----:R-:W-:-:S08]  /*0960*/  DFMA R12, R18, -R4, 1 ;  /* 0x3ff00000120c742b */ /* 0x001fd00000000804 */
[----:B------:R-:W-:-:S08]  /*0970*/  DFMA R12, R12, R12, R12 ;  /* 0x0000000c0c0c722b */ /* 0x000fd0000000000c */
[----:B------:R-:W-:Y:S01]  /*0980*/  DFMA R18, R18, R12, R18 ;  /* 0x0000000c1212722b */ /* 0x000fe20000000012 */
[----:B------:R-:W-:Y:S02]  /*0990*/  IMAD.MOV.U32 R13, RZ, RZ, R15 ;  /* 0x000000ffff0d7224 */ /* 0x000fe400078e000f */
[----:B------:R-:W-:-:S03]  /*09a0*/  IMAD.MOV.U32 R12, RZ, RZ, R14 ;  /* 0x000000ffff0c7224 */ /* 0x000fc600078e000e */
[----:B------:R-:W-:Y:S02]  /*09b0*/  LOP3.LUT R25, R13, 0x7ff00000, RZ, 0xc0, !PT ;  /* 0x7ff000000d197812 */ /* 0x000fe400078ec0ff */
[----:B------:R-:W-:Y:S01]  /*09c0*/  DFMA R16, R18, -R4, 1 ;  /* 0x3ff000001210742b */ /* 0x000fe20000000804 */
[----:B------:R-:W-:Y:S01]  /*09d0*/  IMAD.MOV.U32 R14, RZ, RZ, R12 ;  /* 0x000000ffff0e7224 */ /* 0x000fe200078e000c */
[----:B------:R-:W-:Y:S01]  /*09e0*/  ISETP.GE.U32.AND P1, PT, R25, R22, PT ;  /* 0x000000161900720c */ /* 0x000fe20003f26070 */
[----:B------:R-:W-:-:S03]  /*09f0*/  IMAD.MOV.U32 R23, RZ, RZ, R25 ;  /* 0x000000ffff177224 */ /* 0x000fc600078e0019 */
[----:B------:R-:W-:Y:S02]  /*0a00*/  SEL R15, R26, 0x63400000, !P1 ;  /* 0x634000001a0f7807 */ /* 0x000fe40004800000 */
[----:B------:R-:W-:Y:S01]  /*0a10*/  DFMA R16, R18, R16, R18 ;  /* 0x000000101210722b */ /* 0x000fe20000000012 */
[----:B------:R-:W-:Y:S02]  /*0a20*/  FSETP.GEU.AND P1, PT, |R13|, 1.469367938527859385e-39, PT ;  /* 0x001000000d00780b */ /* 0x000fe40003f2e200 */
[----:B------:R-:W-:-:S11]  /*0a30*/  LOP3.LUT R15, R15, 0x800fffff, R13, 0xf8, !PT ;  /* 0x800fffff0f0f7812 */ /* 0x000fd600078ef80d */
[----:B------:R-:W-:Y:S05]  /*0a40*/  @P1 BRA `(.L_x_45) ;  /* 0x0000000000201947 */ /* 0x000fea0003800000 */
[----:B------:R-:W-:-:S04]  /*0a50*/  LOP3.LUT R18, R11, 0x7ff00000, RZ, 0xc0, !PT ;  /* 0x7ff000000b127812 */ /* 0x000fc800078ec0ff */
[----:B------:R-:W-:Y:S01]  /*0a60*/  ISETP.GE.U32.AND P1, PT, R25, R18, PT ;  /* 0x000000121900720c */ /* 0x000fe20003f26070 */
[----:B------:R-:W-:-:S03]  /*0a70*/  IMAD.MOV.U32 R18, RZ, RZ, RZ ;  /* 0x000000ffff127224 */ /* 0x000fc600078e00ff */
[----:B------:R-:W-:-:S04]  /*0a80*/  SEL R19, R26, 0x63400000, !P1 ;  /* 0x634000001a137807 */ /* 0x000fc80004800000 */
[----:B------:R-:W-:-:S04]  /*0a90*/  LOP3.LUT R19, R19, 0x80000000, R13, 0xf8, !PT ;  /* 0x8000000013137812 */ /* 0x000fc800078ef80d */
[----:B------:R-:W-:-:S06]  /*0aa0*/  LOP3.LUT R19, R19, 0x100000, RZ, 0xfc, !PT ;  /* 0x0010000013137812 */ /* 0x000fcc00078efcff */
[----:B------:R-:W-:-:S10]  /*0ab0*/  DFMA R14, R14, 2, -R18 ;  /* 0x400000000e0e782b */ /* 0x000fd40000000812 */
[----:B------:R-:W-:-:S07]  /*0ac0*/  LOP3.LUT R23, R15, 0x7ff00000, RZ, 0xc0, !PT ;  /* 0x7ff000000f177812 */ /* 0x000fce00078ec0ff */
.L_x_45:
[----:B------:R-:W-:Y:S01]  /*0ad0*/  VIADD R27, R23, 0xffffffff ;  /* 0xffffffff171b7836 */ /* 0x000fe20000000000 */
[----:B------:R-:W-:Y:S01]  /*0ae0*/  @!P0 LOP3.LUT R22, R5, 0x7ff00000, RZ, 0xc0, !PT ;  /* 0x7ff0000005168812 */ /* 0x000fe200078ec0ff */
[----:B------:R-:W-:-:S03]  /*0af0*/  DMUL R18, R16, R14 ;  /* 0x0000000e10127228 */ /* 0x000fc60000000000 */
[----:B------:R-:W-:Y:S01]  /*0b00*/  ISETP.GT.U32.AND P0, PT, R27, 0x7feffffe, PT ;  /* 0x7feffffe1b00780c */ /* 0x000fe20003f04070 */
[----:B------:R-:W-:-:S04]  /*0b10*/  VIADD R27, R22, 0xffffffff ;  /* 0xffffffff161b7836 */ /* 0x000fc80000000000 */
[----:B------:R-:W-:Y:S01]  /*0b20*/  DFMA R20, R18, -R4, R14 ;  /* 0x800000041214722b */ /* 0x000fe2000000000e */
[----:B------:R-:W-:-:S07]  /*0b30*/  ISETP.GT.U32.OR P0, PT, R27, 0x7feffffe, P0 ;  /* 0x7feffffe1b00780c */ /* 0x000fce0000704470 */
[----:B------:R-:W-:-:S06]  /*0b40*/  DFMA R20, R16, R20, R18 ;  /* 0x000000141014722b */ /* 0x000fcc0000000012 */
[----:B------:R-:W-:Y:S05]  /*0b50*/  @P0 BRA `(.L_x_46) ;  /* 0x00000000006c0947 */ /* 0x000fea0003800000 */
[----:B------:R-:W-:Y:S01]  /*0b60*/  LOP3.LUT R16, R11, 0x7ff00000, RZ, 0xc0, !PT ;  /* 0x7ff000000b107812 */ /* 0x000fe200078ec0ff */
[----:B------:R-:W-:-:S03]  /*0b70*/  IMAD.MOV.U32 R18, RZ, RZ, RZ ;  /* 0x000000ffff127224 */ /* 0x000fc600078e00ff */
[CC--:B------:R-:W-:Y:S02]  /*0b80*/  VIADDMNMX R12, R25.reuse, -R16.reuse, 0xb9600000, !PT ;  /* 0xb9600000190c7446 */ /* 0x0c0fe40007800910 */
[----:B------:R-:W-:Y:S02]  /*0b90*/  ISETP.GE.U32.AND P0, PT, R25, R16, PT ;  /* 0x000000101900720c */ /* 0x000fe40003f06070 */
[----:B------:R-:W-:Y:S02]  /*0ba0*/  VIMNMX R12, PT, PT, R12, 0x46a00000, PT ;  /* 0x46a000000c0c7848 */ /* 0x000fe40003fe0100 */
[----:B------:R-:W-:-:S05]  /*0bb0*/  SEL R13, R26, 0x63400000, !P0 ;  /* 0x634000001a0d7807 */ /* 0x000fca0004000000 */
[----:B------:R-:W-:-:S04]  /*0bc0*/  IMAD.IADD R12, R12, 0x1, -R13 ;  /* 0x000000010c0c7824 */ /* 0x000fc800078e0a0d */
        /* <DEDUP_REMOVED lines=11> */
[----:B------:R-:W-:Y:S01]  /*0c80*/  DMUL.RP R18, R20, R18 ;  /* 0x0000001214127228 */ /* 0x000fe20000008000 */
[----:B------:R-:W-:-:S06]  /*0c90*/  IMAD.MOV.U32 R4, RZ, RZ, RZ ;  /* 0x000000ffff047224 */ /* 0x000fcc00078e00ff */
[----:B------:R-:W-:-:S03]  /*0ca0*/  DFMA R4, R16, -R4, R20 ;  /* 0x800000041004722b */ /* 0x000fc60000000014 */
[----:B------:R-:W-:-:S03]  /*0cb0*/  LOP3.LUT R11, R19, R11, RZ, 0x3c, !PT ;  /* 0x0000000b130b7212 */ /* 0x000fc600078e3cff */
[----:B------:R-:W-:-:S04]  /*0cc0*/  IADD3 R4, PT, PT, -R12, -0x43300000, RZ ;  /* 0xbcd000000c047810 */ /* 0x000fc80007ffe1ff */
[----:B------:R-:W-:-:S04]  /*0cd0*/  FSETP.NEU.AND P0, PT, |R5|, R4, PT ;  /* 0x000000040500720b */ /* 0x000fc80003f0d200 */
[----:B------:R-:W-:Y:S02]  /*0ce0*/  FSEL R16, R18, R16, !P0 ;  /* 0x0000001012107208 */ /* 0x000fe40004000000 */
[----:B------:R-:W-:Y:S01]  /*0cf0*/  FSEL R17, R11, R17, !P0 ;  /* 0x000000110b117208 */ /* 0x000fe20004000000 */
[----:B------:R-:W-:Y:S06]  /*0d00*/  BRA `(.L_x_47) ;  /* 0x0000000000547947 */ /* 0x000fec0003800000 */
.L_x_46:
        /* <DEDUP_REMOVED lines=16> */
.L_x_49:
[----:B------:R-:W-:Y:S01]  /*0e10*/  LOP3.LUT R17, R11, 0x80000, RZ, 0xfc, !PT ;  /* 0x000800000b117812 */ /* 0x000fe200078efcff */
[----:B------:R-:W-:Y:S01]  /*0e20*/  IMAD.MOV.U32 R16, RZ, RZ, R10 ;  /* 0x000000ffff107224 */ /* 0x000fe200078e000a */
[----:B------:R-:W-:Y:S06]  /*0e30*/  BRA `(.L_x_47) ;  /* 0x0000000000087947 */ /* 0x000fec0003800000 */
.L_x_48:
[----:B------:R-:W-:Y:S01]  /*0e40*/  LOP3.LUT R17, R13, 0x80000, RZ, 0xfc, !PT ;  /* 0x000800000d117812 */ /* 0x000fe200078efcff */
[----:B------:R-:W-:-:S07]  /*0e50*/  IMAD.MOV.U32 R16, RZ, RZ, R12 ;  /* 0x000000ffff107224 */ /* 0x000fce00078e000c */
.L_x_47:
[----:B------:R-:W-:Y:S02]  /*0e60*/  IMAD.MOV.U32 R25, RZ, RZ, 0x0 ;  /* 0x00000000ff197424 */ /* 0x000fe400078e00ff */
[----:B------:R-:W-:Y:S02]  /*0e70*/  IMAD.MOV.U32 R4, RZ, RZ, R16 ;  /* 0x000000ffff047224 */ /* 0x000fe400078e0010 */
[----:B------:R-:W-:Y:S01]  /*0e80*/  IMAD.MOV.U32 R5, RZ, RZ, R17 ;  /* 0x000000ffff057224 */ /* 0x000fe200078e0011 */
[----:B------:R-:W-:Y:S06]  /*0e90*/  RET.REL.NODEC R24 `(_ZN14implicit_fused14moments_kernelIdEEvPKT_S3_iiS1_PS1_S4_S4_) ;  /* 0xfffffff018587950 */ /* 0x000fec0003c3ffff */
.L_x_50:
        /* <DEDUP_REMOVED lines=14> */
.L_x_54:


//--------------------- .nv.shared._ZN14implicit_fused24residual_interior_kernelIdEEvPKT_S3_iiPS1_ --------------------------
	.section	.nv.shared._ZN14implicit_fused24residual_interior_kernelIdEEvPKT_S3_iiPS1_,"aw",@nobits
	.sectionflags	@""
	.align	16
	.zero		1024


//--------------------- .nv.shared.reserved.0     --------------------------
	.section	.nv.shared.reserved.0,"aw",@nobits
	.weak		__nv_reservedSMEM_offset_0_alias
	.size		__nv_reservedSMEM_offset_0_alias, 0, 64
	.other		__nv_reservedSMEM_offset_0_alias,@"STO_CUDA_RESERVED_SHARED STV_DEFAULT"
__nv_reservedSMEM_offset_0_alias:
	.zero		0
	.zero		64


//--------------------- .nv.shared._ZN14implicit_fused24build_tridiag_rhs_kernelIdEEvPKT_S3_S3_S3_S3_S3_S3_iiS1_S1_S1_S1_PS1_S4_S4_S4_ --------------------------
	.section	.nv.shared._ZN14implicit_fused24build_tridiag_rhs_kernelIdEEvPKT_S3_S3_S3_S3_S3_S3_iiS1_S1_S1_S1_PS1_S4_S4_S4_,"aw",@nobits
	.sectionflags	@""
	.align	16
	.zero		1024


//--------------------- .nv.shared._ZN14implicit_fused22boundary_from_f_kernelIdEEvPKT_iiPS1_S4_ --------------------------
	.section	.nv.shared._ZN14implicit_fused22boundary_from_f_kernelIdEEvPKT_iiPS1_S4_,"aw",@nobits
	.sectionflags	@""
	.align	16
	.zero		1024


//--------------------- .nv.shared._ZN14implicit_fused14moments_kernelIdEEvPKT_S3_iiS1_PS1_S4_S4_ --------------------------
	.section	.nv.shared._ZN14implicit_fused14moments_kernelIdEEvPKT_S3_iiS1_PS1_S4_S4_,"aw",@nobits
	.sectionflags	@""
	.align	16
	.zero		1024


//--------------------- .nv.constant0._ZN14implicit_fused24residual_interior_kernelIdEEvPKT_S3_iiPS1_ --------------------------
	.section	.nv.constant0._ZN14implicit_fused24residual_interior_kernelIdEEvPKT_S3_iiPS1_,"a",@progbits
	.sectionflags	@""
	.align	4
.nv.constant0._ZN14implicit_fused24residual_interior_kernelIdEEvPKT_S3_iiPS1_:
	.zero		928


//--------------------- .nv.constant0._ZN14implicit_fused24build_tridiag_rhs_kernelIdEEvPKT_S3_S3_S3_S3_S3_S3_iiS1_S1_S1_S1_PS1_S4_S4_S4_ --------------------------
	.section	.nv.constant0._ZN14implicit_fused24build_tridiag_rhs_kernelIdEEvPKT_S3_S3_S3_S3_S3_S3_iiS1_S1_S1_S1_PS1_S4_S4_S4_,"a",@progbits
	.sectionflags	@""
	.align	4
.nv.constant0._ZN14implicit_fused24build_tridiag_rhs_kernelIdEEvPKT_S3_S3_S3_S3_S3_S3_iiS1_S1_S1_S1_PS1_S4_S4_S4_:
	.zero		1024


//--------------------- .nv.constant0._ZN14implicit_fused22boundary_from_f_kernelIdEEvPKT_iiPS1_S4_ --------------------------
	.section	.nv.constant0._ZN14implicit_fused22boundary_from_f_kernelIdEEvPKT_iiPS1_S4_,"a",@progbits
	.sectionflags	@""
	.align	4
.nv.constant0._ZN14implicit_fused22boundary_from_f_kernelIdEEvPKT_iiPS1_S4_:
	.zero		928


//--------------------- .nv.constant0._ZN14implicit_fused14moments_kernelIdEEvPKT_S3_iiS1_PS1_S4_S4_ --------------------------
	.section	.nv.constant0._ZN14implicit_fused14moments_kernelIdEEvPKT_S3_iiS1_PS1_S4_S4_,"a",@progbits
	.sectionflags	@""
	.align	4
.nv.constant0._ZN14implicit_fused14moments_kernelIdEEvPKT_S3_iiS1_PS1_S4_S4_:
	.zero		952


//--------------------- SYMBOLS --------------------------

	.type		.nv.reservedSmem.offset0,@object
	.size		.nv.reservedSmem.offset0,0x4
	.type		.nv.reservedSmem.cap,@object
	.size		.nv.reservedSmem.cap,0x4
